def attn_fwd(
    Q,
    K,
    V,
    Out,
    Lse,
    sm_scale,
    stride_qz,
    stride_qh,
    stride_qm,
    stride_qk,
    stride_kz,
    stride_kh,
    stride_kn,
    stride_kk,
    stride_vz,
    stride_vh,
    stride_vn,
    stride_vk,
    stride_oz,
    stride_oh,
    stride_om,
    stride_ok,
    seqlen_q,
    seqlen_k,
    BLOCK_M: tl.constexpr,
    BLOCK_N: tl.constexpr,
    HEAD_DIM: tl.constexpr,
    CAUSAL: tl.constexpr,
):
    start_m = tl.program_id(0)
    off_hz = tl.program_id(1)
    q_off = off_hz * stride_qh
    k_off = off_hz * stride_kh
    v_off = off_hz * stride_vh
    offs_m = start_m * BLOCK_M + tl.arange(0, BLOCK_M)
    offs_d = tl.arange(0, HEAD_DIM)
    offs_n = tl.arange(0, BLOCK_N)
    q_ptrs = Q + q_off + offs_m[:, None] * stride_qm + offs_d[None, :] * stride_qk
    k_ptrs = K + k_off + offs_d[:, None] * stride_kk + offs_n[None, :] * stride_kn
    v_ptrs = V + v_off + offs_n[:, None] * stride_vn + offs_d[None, :] * stride_vk
    m_i = tl.full([BLOCK_M], float("-inf"), dtype=tl.float32)
    l_i = tl.zeros([BLOCK_M], dtype=tl.float32) + 1.0
    acc = tl.zeros([BLOCK_M, HEAD_DIM], dtype=tl.float32)
    q = tl.load(q_ptrs)
    acc, l_i, m_i = _attn_fwd_inner(
        acc,
        l_i,
        m_i,
        q,
        k_ptrs,
        v_ptrs,
        sm_scale,
        stride_kn,
        stride_vn,
        start_m,
        seqlen_k,
        BLOCK_M,
        BLOCK_N,
        HEAD_DIM,
        CAUSAL,
    )
    acc = acc / l_i[:, None]
    lse = m_i + tl.math.log2(l_i) / 1.4426950408889634
    o_ptrs = (
        Out
        + off_hz * stride_oh
        + offs_m[:, None] * stride_om
        + offs_d[None, :] * stride_ok
    )
    tl.store(o_ptrs, acc.to(Out.dtype.element_ty))
    tl.store(Lse + off_hz * seqlen_q + offs_m, lse)

# config = {"BLOCK_M": 32, "BLOCK_N": 16, "HEAD_DIM": 64, "arch": "sm_80", "causal": true, "dtype": "bf16", "num_stages": 2, "num_warps": 8}
# arch = sm_80


// ===== COMPILED SASS (sm_80) =====

	.target	sm_80

	.elftype	@"ET_EXEC"


//--------------------- .note.nv.tkinfo           --------------------------
	.section	.note.nv.tkinfo,"",@"SHT_NOTE"
	.sectionflags	@"SHF_NOTE_NV_TKINFO"
	.tkinfo
        /*0018*/ 	.word	0x00000002
        /*0030*/ 	.string	""
        /*0030*/ 	.string	"ptxas"
        /*0030*/ 	.string	"Cuda compilation tools, release 13.0, V13.0.88"
        /*0030*/ 	.string	"Build cuda_13.0.r13.0/compiler.36424714_0"
        /*0030*/ 	.string	"-v  -suppress-debug-info  -lineinfo  -arch sm_80 "



//--------------------- .note.nv.cuinfo           --------------------------
	.section	.note.nv.cuinfo,"",@"SHT_NOTE"
	.sectionflags	@"SHF_NOTE_NV_CUINFO"
        /*0018*/ 	.short	0x0002
        /*001a*/ 	.short	0x0050
        /*001c*/ 	.short	0x0082
	.zero		2


//--------------------- .nv.info                  --------------------------
	.section	.nv.info,"",@"SHT_CUDA_INFO"
	.align	4


	//----- nvinfo : EIATTR_REGCOUNT
	.align		4
        /*0000*/ 	.byte	0x04, 0x2f
        /*0002*/ 	.short	(.L_2 - .L_1)
	.align		4
.L_1:
        /*0004*/ 	.word	index@(attn_fwd)
        /*0008*/ 	.word	0x00000065


	//----- nvinfo : EIATTR_FRAME_SIZE
	.align		4
.L_2:
        /*000c*/ 	.byte	0x04, 0x11
        /*000e*/ 	.short	(.L_4 - .L_3)
	.align		4
.L_3:
        /*0010*/ 	.word	index@(attn_fwd)
        /*0014*/ 	.word	0x00000000


	//----- nvinfo : EIATTR_MIN_STACK_SIZE
	.align		4
.L_4:
        /*0018*/ 	.byte	0x04, 0x12
        /*001a*/ 	.short	(.L_6 - .L_5)
	.align		4
.L_5:
        /*001c*/ 	.word	index@(attn_fwd)
        /*0020*/ 	.word	0x00000000
.L_6:


//--------------------- .nv.info.attn_fwd         --------------------------
	.section	.nv.info.attn_fwd,"",@"SHT_CUDA_INFO"
	.sectionflags	@""
	.align	4


	//----- nvinfo : EIATTR_CUDA_API_VERSION
	.align		4
        /*0000*/ 	.byte	0x04, 0x37
        /*0002*/ 	.short	(.L_8 - .L_7)
.L_7:
        /*0004*/ 	.word	0x00000082


	//----- nvinfo : EIATTR_SW2861232_WAR
	.align		4
.L_8:
        /*0008*/ 	.byte	0x01, 0x35
	.zero		2


	//----- nvinfo : EIATTR_PARAM_CBANK
	.align		4
        /*000c*/ 	.byte	0x04, 0x0a
        /*000e*/ 	.short	(.L_10 - .L_9)
	.align		4
.L_9:
        /*0010*/ 	.word	index@(.nv.constant0.attn_fwd)
        /*0014*/ 	.short	0x0160
        /*0016*/ 	.short	0x0088


	//----- nvinfo : EIATTR_CBANK_PARAM_SIZE
	.align		4
.L_10:
        /*0018*/ 	.byte	0x03, 0x19
        /*001a*/ 	.short	0x0088


	//----- nvinfo : EIATTR_KPARAM_INFO
	.align		4
        /*001c*/ 	.byte	0x04, 0x17
        /*001e*/ 	.short	(.L_12 - .L_11)
.L_11:
        /*0020*/ 	.word	0x00000000
        /*0024*/ 	.short	0x0019
        /*0026*/ 	.short	0x0080
        /*0028*/ 	.byte	0x00, 0xf4, 0x21, 0x00


	//----- nvinfo : EIATTR_KPARAM_INFO
	.align		4
.L_12:
        /*002c*/ 	.byte	0x04, 0x17
        /*002e*/ 	.short	(.L_14 - .L_13)
.L_13:
        /*0030*/ 	.word	0x00000000
        /*0034*/ 	.short	0x0018
        /*0036*/ 	.short	0x0078
        /*0038*/ 	.byte	0x00, 0xf4, 0x21, 0x00


	//----- nvinfo : EIATTR_KPARAM_INFO
	.align		4
.L_14:
        /*003c*/ 	.byte	0x04, 0x17
        /*003e*/ 	.short	(.L_16 - .L_15)
.L_15:
        /*0040*/ 	.word	0x00000000
        /*0044*/ 	.short	0x0017
        /*0046*/ 	.short	0x0070
        /*0048*/ 	.byte	0x00, 0xf0, 0x11, 0x00


	//----- nvinfo : EIATTR_KPARAM_INFO
	.align		4
.L_16:
        /*004c*/ 	.byte	0x04, 0x17
        /*004e*/ 	.short	(.L_18 - .L_17)
.L_17:
        /*0050*/ 	.word	0x00000000
        /*0054*/ 	.short	0x0016
        /*0056*/ 	.short	0x006c
        /*0058*/ 	.byte	0x00, 0xf0, 0x11, 0x00


	//----- nvinfo : EIATTR_KPARAM_INFO
	.align		4
.L_18:
        /*005c*/ 	.byte	0x04, 0x17
        /*005e*/ 	.short	(.L_20 - .L_19)
.L_19:
        /*0060*/ 	.word	0x00000000
        /*0064*/ 	.short	0x0015
        /*0066*/ 	.short	0x0068
        /*0068*/ 	.byte	0x00, 0xf0, 0x11, 0x00


	//----- nvinfo : EIATTR_KPARAM_INFO
	.align		4
.L_20:
        /*006c*/ 	.byte	0x04, 0x17
        /*006e*/ 	.short	(.L_22 - .L_21)
.L_21:
        /*0070*/ 	.word	0x00000000
        /*0074*/ 	.short	0x0014
        /*0076*/ 	.short	0x0064
        /*0078*/ 	.byte	0x00, 0xf0, 0x11, 0x00


	//----- nvinfo : EIATTR_KPARAM_INFO
	.align		4
.L_22:
        /*007c*/ 	.byte	0x04, 0x17
        /*007e*/ 	.short	(.L_24 - .L_23)
.L_23:
        /*0080*/ 	.word	0x00000000
        /*0084*/ 	.short	0x0013
        /*0086*/ 	.short	0x0060
        /*0088*/ 	.byte	0x00, 0xf0, 0x11, 0x00


	//----- nvinfo : EIATTR_KPARAM_INFO
	.align		4
.L_24:
        /*008c*/ 	.byte	0x04, 0x17
        /*008e*/ 	.short	(.L_26 - .L_25)
.L_25:
        /*0090*/ 	.word	0x00000000
        /*0094*/ 	.short	0x0012
        /*0096*/ 	.short	0x005c
        /*0098*/ 	.byte	0x00, 0xf0, 0x11, 0x00


	//----- nvinfo : EIATTR_KPARAM_INFO
	.align		4
.L_26:
        /*009c*/ 	.byte	0x04, 0x17
        /*009e*/ 	.short	(.L_28 - .L_27)
.L_27:
        /*00a0*/ 	.word	0x00000000
        /*00a4*/ 	.short	0x0011
        /*00a6*/ 	.short	0x0058
        /*00a8*/ 	.byte	0x00, 0xf0, 0x11, 0x00


	//----- nvinfo : EIATTR_KPARAM_INFO
	.align		4
.L_28:
        /*00ac*/ 	.byte	0x04, 0x17
        /*00ae*/ 	.short	(.L_30 - .L_29)
.L_29:
        /*00b0*/ 	.word	0x00000000
        /*00b4*/ 	.short	0x0010
        /*00b6*/ 	.short	0x0054
        /*00b8*/ 	.byte	0x00, 0xf0, 0x11, 0x00


	//----- nvinfo : EIATTR_KPARAM_INFO
	.align		4
.L_30:
        /*00bc*/ 	.byte	0x04, 0x17
        /*00be*/ 	.short	(.L_32 - .L_31)
.L_31:
        /*00c0*/ 	.word	0x00000000
        /*00c4*/ 	.short	0x000f
        /*00c6*/ 	.short	0x0050
        /*00c8*/ 	.byte	0x00, 0xf0, 0x11, 0x00


	//----- nvinfo : EIATTR_KPARAM_INFO
	.align		4
.L_32:
        /*00cc*/ 	.byte	0x04, 0x17
        /*00ce*/ 	.short	(.L_34 - .L_33)
.L_33:
        /*00d0*/ 	.word	0x00000000
        /*00d4*/ 	.short	0x000e
        /*00d6*/ 	.short	0x004c
        /*00d8*/ 	.byte	0x00, 0xf0, 0x11, 0x00


	//----- nvinfo : EIATTR_KPARAM_INFO
	.align		4
.L_34:
        /*00dc*/ 	.byte	0x04, 0x17
        /*00de*/ 	.short	(.L_36 - .L_35)
.L_35:
        /*00e0*/ 	.word	0x00000000
        /*00e4*/ 	.short	0x000d
        /*00e6*/ 	.short	0x0048
        /*00e8*/ 	.byte	0x00, 0xf0, 0x11, 0x00


	//----- nvinfo : EIATTR_KPARAM_INFO
	.align		4
.L_36:
        /*00ec*/ 	.byte	0x04, 0x17
        /*00ee*/ 	.short	(.L_38 - .L_37)
.L_37:
        /*00f0*/ 	.word	0x00000000
        /*00f4*/ 	.short	0x000c
        /*00f6*/ 	.short	0x0044
        /*00f8*/ 	.byte	0x00, 0xf0, 0x11, 0x00


	//----- nvinfo : EIATTR_KPARAM_INFO
	.align		4
.L_38:
        /*00fc*/ 	.byte	0x04, 0x17
        /*00fe*/ 	.short	(.L_40 - .L_39)
.L_39:
        /*0100*/ 	.word	0x00000000
        /*0104*/ 	.short	0x000b
        /*0106*/ 	.short	0x0040
        /*0108*/ 	.byte	0x00, 0xf0, 0x11, 0x00


	//----- nvinfo : EIATTR_KPARAM_INFO
	.align		4
.L_40:
        /*010c*/ 	.byte	0x04, 0x17
        /*010e*/ 	.short	(.L_42 - .L_41)
.L_41:
        /*0110*/ 	.word	0x00000000
        /*0114*/ 	.short	0x000a
        /*0116*/ 	.short	0x003c
        /*0118*/ 	.byte	0x00, 0xf0, 0x11, 0x00


	//----- nvinfo : EIATTR_KPARAM_INFO
	.align		4
.L_42:
        /*011c*/ 	.byte	0x04, 0x17
        /*011e*/ 	.short	(.L_44 - .L_43)
.L_43:
        /*0120*/ 	.word	0x00000000
        /*0124*/ 	.short	0x0009
        /*0126*/ 	.short	0x0038
        /*0128*/ 	.byte	0x00, 0xf0, 0x11, 0x00


	//----- nvinfo : EIATTR_KPARAM_INFO
	.align		4
.L_44:
        /*012c*/ 	.byte	0x04, 0x17
        /*012e*/ 	.short	(.L_46 - .L_45)
.L_45:
        /*0130*/ 	.word	0x00000000
        /*0134*/ 	.short	0x0008
        /*0136*/ 	.short	0x0034
        /*0138*/ 	.byte	0x00, 0xf0, 0x11, 0x00


	//----- nvinfo : EIATTR_KPARAM_INFO
	.align		4
.L_46:
        /*013c*/ 	.byte	0x04, 0x17
        /*013e*/ 	.short	(.L_48 - .L_47)
.L_47:
        /*0140*/ 	.word	0x00000000
        /*0144*/ 	.short	0x0007
        /*0146*/ 	.short	0x0030
        /*0148*/ 	.byte	0x00, 0xf0, 0x11, 0x00


	//----- nvinfo : EIATTR_KPARAM_INFO
	.align		4
.L_48:
        /*014c*/ 	.byte	0x04, 0x17
        /*014e*/ 	.short	(.L_50 - .L_49)
.L_49:
        /*0150*/ 	.word	0x00000000
        /*0154*/ 	.short	0x0006
        /*0156*/ 	.short	0x002c
        /*0158*/ 	.byte	0x00, 0xf0, 0x11, 0x00


	//----- nvinfo : EIATTR_KPARAM_INFO
	.align		4
.L_50:
        /*015c*/ 	.byte	0x04, 0x17
        /*015e*/ 	.short	(.L_52 - .L_51)
.L_51:
        /*0160*/ 	.word	0x00000000
        /*0164*/ 	.short	0x0005
        /*0166*/ 	.short	0x0028
        /*0168*/ 	.byte	0x00, 0xf0, 0x11, 0x00


	//----- nvinfo : EIATTR_KPARAM_INFO
	.align		4
.L_52:
        /*016c*/ 	.byte	0x04, 0x17
        /*016e*/ 	.short	(.L_54 - .L_53)
.L_53:
        /*0170*/ 	.word	0x00000000
        /*0174*/ 	.short	0x0004
        /*0176*/ 	.short	0x0020
        /*0178*/ 	.byte	0x00, 0xf4, 0x21, 0x00


	//----- nvinfo : EIATTR_KPARAM_INFO
	.align		4
.L_54:
        /*017c*/ 	.byte	0x04, 0x17
        /*017e*/ 	.short	(.L_56 - .L_55)
.L_55:
        /*0180*/ 	.word	0x00000000
        /*0184*/ 	.short	0x0003
        /*0186*/ 	.short	0x0018
        /*0188*/ 	.byte	0x00, 0xf4, 0x21, 0x00


	//----- nvinfo : EIATTR_KPARAM_INFO
	.align		4
.L_56:
        /*018c*/ 	.byte	0x04, 0x17
        /*018e*/ 	.short	(.L_58 - .L_57)
.L_57:
        /*0190*/ 	.word	0x00000000
        /*0194*/ 	.short	0x0002
        /*0196*/ 	.short	0x0010
        /*0198*/ 	.byte	0x00, 0xf4, 0x21, 0x00


	//----- nvinfo : EIATTR_KPARAM_INFO
	.align		4
.L_58:
        /*019c*/ 	.byte	0x04, 0x17
        /*019e*/ 	.short	(.L_60 - .L_59)
.L_59:
        /*01a0*/ 	.word	0x00000000
        /*01a4*/ 	.short	0x0001
        /*01a6*/ 	.short	0x0008
        /*01a8*/ 	.byte	0x00, 0xf4, 0x21, 0x00


	//----- nvinfo : EIATTR_KPARAM_INFO
	.align		4
.L_60:
        /*01ac*/ 	.byte	0x04, 0x17
        /*01ae*/ 	.short	(.L_62 - .L_61)
.L_61:
        /*01b0*/ 	.word	0x00000000
        /*01b4*/ 	.short	0x0000
        /*01b6*/ 	.short	0x0000
        /*01b8*/ 	.byte	0x00, 0xf4, 0x21, 0x00


	//----- nvinfo : EIATTR_MAXREG_COUNT
	.align		4
.L_62:
        /*01bc*/ 	.byte	0x03, 0x1b
        /*01be*/ 	.short	0x00ff


	//----- nvinfo : EIATTR_NUM_BARRIERS
	.align		4
        /*01c0*/ 	.byte	0x02, 0x4c
        /*01c2*/ 	.byte	0x01
	.zero		1


	//----- nvinfo : EIATTR_MERCURY_ISA_VERSION
	.align		4
        /*01c4*/ 	.byte	0x03, 0x5f
        /*01c6*/ 	.short	0x0000


	//----- nvinfo : EIATTR_COOP_GROUP_MASK_REGIDS
	.align		4
        /*01c8*/ 	.byte	0x04, 0x29
        /*01ca*/ 	.short	(.L_64 - .L_63)


	//   ....[0]....
.L_63:
        /*01cc*/ 	.word	0xffffffff


	//   ....[1]....
        /*01d0*/ 	.word	0xffffffff


	//   ....[2]....
        /*01d4*/ 	.word	0xffffffff


	//   ....[3]....
        /*01d8*/ 	.word	0xffffffff


	//   ....[4]....
        /*01dc*/ 	.word	0xffffffff


	//   ....[5]....
        /*01e0*/ 	.word	0xffffffff


	//   ....[6]....
        /*01e4*/ 	.word	0xffffffff


	//   ....[7]....
        /*01e8*/ 	.word	0xffffffff


	//   ....[8]....
        /*01ec*/ 	.word	0xffffffff


	//   ....[9]....
        /*01f0*/ 	.word	0xffffffff


	//   ....[10]....
        /*01f4*/ 	.word	0xffffffff


	//   ....[11]....
        /*01f8*/ 	.word	0xffffffff


	//   ....[12]....
        /*01fc*/ 	.word	0xffffffff


	//   ....[13]....
        /*0200*/ 	.word	0xffffffff


	//   ....[14]....
        /*0204*/ 	.word	0xffffffff


	//   ....[15]....
        /*0208*/ 	.word	0xffffffff


	//   ....[16]....
        /*020c*/ 	.word	0xffffffff


	//   ....[17]....
        /*0210*/ 	.word	0xffffffff


	//----- nvinfo : EIATTR_COOP_GROUP_INSTR_OFFSETS
	.align		4
.L_64:
        /*0214*/ 	.byte	0x04, 0x28
        /*0216*/ 	.short	(.L_66 - .L_65)


	//   ....[0]....
.L_65:
        /*0218*/ 	.word	0x00001240


	//   ....[1]....
        /*021c*/ 	.word	0x00001250


	//   ....[2]....
        /*0220*/ 	.word	0x000013a0


	//   ....[3]....
        /*0224*/ 	.word	0x000013b0


	//   ....[4]....
        /*0228*/ 	.word	0x000013c0


	//   ....[5]....
        /*022c*/ 	.word	0x000013f0


	//   ....[6]....
        /*0230*/ 	.word	0x00001410


	//   ....[7]....
        /*0234*/ 	.word	0x00001420


	//   ....[8]....
        /*0238*/ 	.word	0x000014c0


	//   ....[9]....
        /*023c*/ 	.word	0x00001620


	//   ....[10]....
        /*0240*/ 	.word	0x00001640


	//   ....[11]....
        /*0244*/ 	.word	0x00001670


	//   ....[12]....
        /*0248*/ 	.word	0x00001690


	//   ....[13]....
        /*024c*/ 	.word	0x000017c0


	//   ....[14]....
        /*0250*/ 	.word	0x000017e0


	//   ....[15]....
        /*0254*/ 	.word	0x00001810


	//   ....[16]....
        /*0258*/ 	.word	0x00001830


	//   ....[17]....
        /*025c*/ 	.word	0x000018b0


	//----- nvinfo : EIATTR_EXIT_INSTR_OFFSETS
	.align		4
.L_66:
        /*0260*/ 	.byte	0x04, 0x1c
        /*0262*/ 	.short	(.L_68 - .L_67)


	//   ....[0]....
.L_67:
        /*0264*/ 	.word	0x00002bc0


	//   ....[1]....
        /*0268*/ 	.word	0x00002c60


	//----- nvinfo : EIATTR_REQNTID
	.align		4
.L_68:
        /*026c*/ 	.byte	0x04, 0x10
        /*026e*/ 	.short	(.L_70 - .L_69)
.L_69:
        /*0270*/ 	.word	0x00000100
        /*0274*/ 	.word	0x00000001
        /*0278*/ 	.word	0x00000001
.L_70:


//--------------------- .nv.callgraph             --------------------------
	.section	.nv.callgraph,"",@"SHT_CUDA_CALLGRAPH"
	.align	4
	.sectionentsize	8
	.align		4
        /*0000*/ 	.word	0x00000000
	.align		4
        /*0004*/ 	.word	0xffffffff
	.align		4
        /*0008*/ 	.word	0x00000000
	.align		4
        /*000c*/ 	.word	0xfffffffe
	.align		4
        /*0010*/ 	.word	0x00000000
	.align		4
        /*0014*/ 	.word	0xfffffffd
	.align		4
        /*0018*/ 	.word	0x00000000
	.align		4
        /*001c*/ 	.word	0xfffffffc


//--------------------- .nv.rel.action            --------------------------
	.section	.nv.rel.action,"",@"SHT_CUDA_RELOCINFO"
	.align	8
	.sectionentsize	8
        /*0000*/ 	.byte	0x73, 0x00, 0x00, 0x00, 0x00, 0x00, 0x00, 0x00, 0x00, 0x00, 0x00, 0x11, 0x25, 0x00, 0x05, 0x36


//--------------------- .nv.constant4             --------------------------
	.section	.nv.constant4,"a",@progbits
	.align	8
	.align		8
.nv.constant4:
        /*0000*/ 	.dword	_$_str


//--------------------- .nv.constant0.attn_fwd    --------------------------
	.section	.nv.constant0.attn_fwd,"a",@progbits
	.sectionflags	@""
	.align	4
.nv.constant0.attn_fwd:
	.zero		488


//--------------------- .text.attn_fwd            --------------------------
	.section	.text.attn_fwd,"ax",@progbits
	.sectioninfo	@"SHI_REGISTERS=101"
	.align	128
        .global         attn_fwd
        .type           attn_fwd,@function
        .size           attn_fwd,(.L_x_3 - attn_fwd)
        .other          attn_fwd,@"STO_CUDA_ENTRY STV_DEFAULT"
attn_fwd:
.text.attn_fwd:
[----:B------:R-:W-:Y:S02]  /*0000*/  IMAD.MOV.U32 R1, RZ, RZ, c[0x0][0x28] ;  /* 0x00000a00ff017624 */ /* 0x000fe400078e00ff */
[----:B------:R-:W0:Y:S01]  /*0010*/  S2R R54, SR_CTAID.X ;  /* 0x0000000000367919 */ /* 0x000e220000002500 */
[----:B------:R-:W-:Y:S01]  /*0020*/  MOV R13, c[0x0][0x198] ;  /* 0x00006600000d7a02 */ /* 0x000fe20000000f00 */
[----:B------:R-:W-:Y:S02]  /*0030*/  ULDC.64 UR6, c[0x0][0x118] ;  /* 0x0000460000067ab9 */ /* 0x000fe40000000a00 */
[----:B------:R-:W1:Y:S04]  /*0040*/  S2R R3, SR_TID.X ;  /* 0x0000000000037919 */ /* 0x000e680000002100 */
[----:B------:R-:W2:Y:S01]  /*0050*/  S2R R21, SR_CTAID.Y ;  /* 0x0000000000157919 */ /* 0x000ea20000002600 */
[----:B0-----:R-:W-:Y:S01]  /*0060*/  IMAD.SHL.U32 R54, R54, 0x20, RZ ;  /* 0x0000002036367824 */ /* 0x001fe200078e00ff */
[----:B-1----:R-:W-:-:S04]  /*0070*/  SHF.R.U32.HI R22, RZ, 0x5, R3 ;  /* 0x00000005ff167819 */ /* 0x002fc80000011603 */
[----:B------:R-:W-:Y:S01]  /*0080*/  LOP3.LUT R68, R54, 0x1f, R3, 0xf8, !PT ;  /* 0x0000001f36447812 */ /* 0x000fe200078ef803 */
[----:B--2---:R-:W-:Y:S01]  /*0090*/  IMAD R0, R21, c[0x0][0x190], RZ ;  /* 0x0000640015007a24 */ /* 0x004fe200078e02ff */
[----:B------:R-:W-:-:S03]  /*00a0*/  SGXT.U32 R22, R22, 0x3 ;  /* 0x000000031616781a */ /* 0x000fc60000000000 */
[----:B------:R-:W-:Y:S01]  /*00b0*/  IMAD R4, R68, c[0x0][0x194], RZ ;  /* 0x0000650044047a24 */ /* 0x000fe200078e02ff */
[----:B------:R-:W-:Y:S01]  /*00c0*/  LEA.HI R67, R3, 0x18, RZ, 0x1b ;  /* 0x0000001803437811 */ /* 0x000fe200078fd8ff */
[----:B------:R-:W-:Y:S02]  /*00d0*/  IMAD.SHL.U32 R2, R0, 0x2, RZ ;  /* 0x0000000200027824 */ /* 0x000fe400078e00ff */
[----:B------:R-:W-:Y:S02]  /*00e0*/  IMAD.SHL.U32 R5, R4, 0x2, RZ ;  /* 0x0000000204057824 */ /* 0x000fe400078e00ff */
[----:B------:R-:W-:Y:S02]  /*00f0*/  IMAD R8, R22, c[0x0][0x198], RZ ;  /* 0x0000660016087a24 */ /* 0x000fe400078e02ff */
[----:B------:R-:W-:Y:S01]  /*0100*/  IMAD.HI R0, R0, 0x2, RZ ;  /* 0x0000000200007827 */ /* 0x000fe200078e02ff */
[----:B------:R-:W-:Y:S02]  /*0110*/  IADD3 R17, P0, P1, R5, c[0x0][0x160], R2 ;  /* 0x0000580005117a10 */ /* 0x000fe4000791e002 */
[----:B------:R-:W-:Y:S01]  /*0120*/  LEA R2, R13, R8, 0x3 ;  /* 0x000000080d027211 */ /* 0x000fe200078e18ff */
[----:B------:R-:W-:-:S05]  /*0130*/  IMAD.HI R7, R4, 0x2, RZ ;  /* 0x0000000204077827 */ /* 0x000fca00078e02ff */
[----:B------:R-:W-:Y:S01]  /*0140*/  IADD3.X R19, R7, c[0x0][0x164], R0, P0, P1 ;  /* 0x0000590007137a10 */ /* 0x000fe200007e2400 */
[----:B------:R-:W-:Y:S01]  /*0150*/  IMAD R0, R13, 0x8, R2 ;  /* 0x000000080d007824 */ /* 0x000fe200078e0202 */
[-C--:B------:R-:W-:Y:S02]  /*0160*/  LEA R4, P0, R8, R17.reuse, 0x1 ;  /* 0x0000001108047211 */ /* 0x080fe400078008ff */
[----:B------:R-:W-:Y:S02]  /*0170*/  LEA R6, P1, R2, R17, 0x1 ;  /* 0x0000001102067211 */ /* 0x000fe400078208ff */
[----:B------:R-:W-:Y:S02]  /*0180*/  LEA.HI.X.SX32 R5, R8, R19, 0x1, P0 ;  /* 0x0000001308057211 */ /* 0x000fe400000f0eff */
[----:B------:R-:W-:Y:S02]  /*0190*/  LEA R8, P0, R0, R17, 0x1 ;  /* 0x0000001100087211 */ /* 0x000fe400078008ff */
[-C--:B------:R-:W-:Y:S01]  /*01a0*/  LEA.HI.X.SX32 R7, R2, R19.reuse, 0x1, P1 ;  /* 0x0000001302077211 */ /* 0x080fe200008f0eff */
[----:B------:R-:W-:Y:S01]  /*01b0*/  IMAD R2, R67, c[0x0][0x198], RZ ;  /* 0x0000660043027a24 */ /* 0x000fe200078e02ff */
[----:B------:R-:W-:Y:S01]  /*01c0*/  LEA.HI.X.SX32 R9, R0, R19, 0x1, P0 ;  /* 0x0000001300097211 */ /* 0x000fe200000f0eff */
[----:B------:R-:W-:Y:S01]  /*01d0*/  IMAD R0, R13, 0x10, R0 ;  /* 0x000000100d007824 */ /* 0x000fe200078e0200 */
[----:B------:R0:W2:Y:S01]  /*01e0*/  LDG.E.U16 R24, [R4.64] ;  /* 0x0000000604187981 */ /* 0x0000a2000c1e1500 */
[----:B------:R-:W-:-:S02]  /*01f0*/  LEA.HI R66, R3, 0x38, RZ, 0x1b ;  /* 0x0000003803427811 */ /* 0x000fc400078fd8ff */
[----:B------:R-:W-:Y:S01]  /*0200*/  LEA R10, P0, R2, R17, 0x1 ;  /* 0x00000011020a7211 */ /* 0x000fe200078008ff */
[----:B------:R1:W3:Y:S01]  /*0210*/  LDG.E.U16 R26, [R6.64] ;  /* 0x00000006061a7981 */ /* 0x0002e2000c1e1500 */
[C---:B------:R-:W-:Y:S01]  /*0220*/  LEA R15, R13.reuse, R0, 0x3 ;  /* 0x000000000d0f7211 */ /* 0x040fe200078e18ff */
[----:B------:R-:W-:Y:S01]  /*0230*/  IMAD R16, R66, c[0x0][0x198], RZ ;  /* 0x0000660042107a24 */ /* 0x000fe200078e02ff */
[----:B------:R-:W-:Y:S01]  /*0240*/  LEA.HI.X.SX32 R11, R2, R19, 0x1, P0 ;  /* 0x00000013020b7211 */ /* 0x000fe200000f0eff */
[----:B------:R4:W5:Y:S01]  /*0250*/  LDG.E.U16 R28, [R8.64] ;  /* 0x00000006081c7981 */ /* 0x000962000c1e1500 */
[CC--:B------:R-:W-:Y:S01]  /*0260*/  LEA R12, P1, R0.reuse, R17.reuse, 0x1 ;  /* 0x00000011000c7211 */ /* 0x0c0fe200078208ff */
[----:B------:R-:W-:Y:S01]  /*0270*/  IMAD R2, R13, 0x8, R15 ;  /* 0x000000080d027824 */ /* 0x000fe200078e020f */
[----:B0-----:R-:W-:Y:S01]  /*0280*/  LEA R4, P0, R15, R17, 0x1 ;  /* 0x000000110f047211 */ /* 0x001fe200078008ff */
[----:B------:R0:W5:Y:S01]  /*0290*/  LDG.E.U16 R10, [R10.64] ;  /* 0x000000060a0a7981 */ /* 0x000162000c1e1500 */
[----:B------:R-:W-:-:S02]  /*02a0*/  LEA.HI.X.SX32 R13, R0, R19, 0x1, P1 ;  /* 0x00000013000d7211 */ /* 0x000fc400008f0eff */
[C---:B-1----:R-:W-:Y:S02]  /*02b0*/  LEA R6, P1, R2.reuse, R17, 0x1 ;  /* 0x0000001102067211 */ /* 0x042fe400078208ff */
[-C--:B------:R-:W-:Y:S01]  /*02c0*/  LEA.HI.X.SX32 R5, R15, R19.reuse, 0x1, P0 ;  /* 0x000000130f057211 */ /* 0x080fe200000f0eff */
[----:B------:R1:W5:Y:S01]  /*02d0*/  LDG.E.U16 R12, [R12.64] ;  /* 0x000000060c0c7981 */ /* 0x000362000c1e1500 */
[----:B------:R-:W-:Y:S02]  /*02e0*/  LEA.HI.X.SX32 R7, R2, R19, 0x1, P1 ;  /* 0x0000001302077211 */ /* 0x000fe400008f0eff */
[C---:B------:R-:W-:Y:S01]  /*02f0*/  LEA R14, P2, R16.reuse, R17, 0x1 ;  /* 0x00000011100e7211 */ /* 0x040fe200078408ff */
[----:B------:R0:W5:Y:S04]  /*0300*/  LDG.E.U16 R4, [R4.64] ;  /* 0x0000000604047981 */ /* 0x000168000c1e1500 */
[----:B------:R0:W5:Y:S01]  /*0310*/  LDG.E.U16 R6, [R6.64] ;  /* 0x0000000606067981 */ /* 0x000162000c1e1500 */
[----:B------:R-:W-:-:S05]  /*0320*/  LEA.HI.X.SX32 R15, R16, R19, 0x1, P2 ;  /* 0x00000013100f7211 */ /* 0x000fca00010f0eff */
[----:B------:R0:W5:Y:S01]  /*0330*/  LDG.E.U16 R14, [R14.64] ;  /* 0x000000060e0e7981 */ /* 0x000162000c1e1500 */
[----:B------:R-:W-:Y:S02]  /*0340*/  IMAD R0, R21, c[0x0][0x1c0], RZ ;  /* 0x0000700015007a24 */ /* 0x000fe400078e02ff */
[----:B------:R-:W-:Y:S02]  /*0350*/  IMAD R2, R68, c[0x0][0x1c4], RZ ;  /* 0x0000710044027a24 */ /* 0x000fe400078e02ff */
[----:B------:R-:W-:-:S03]  /*0360*/  IMAD.SHL.U32 R20, R0, 0x2, RZ ;  /* 0x0000000200147824 */ /* 0x000fc600078e00ff */
[----:B----4-:R-:W-:-:S04]  /*0370*/  SHF.L.U32 R9, R2, 0x1, RZ ;  /* 0x0000000102097819 */ /* 0x010fc800000006ff */
[----:B------:R-:W-:Y:S02]  /*0380*/  IADD3 R20, P0, P1, R9, c[0x0][0x178], R20 ;  /* 0x00005e0009147a10 */ /* 0x000fe4000791e014 */
[C---:B------:R-:W-:Y:S01]  /*0390*/  LOP3.LUT R9, R3.reuse, 0xc0, RZ, 0xc0, !PT ;  /* 0x000000c003097812 */ /* 0x040fe200078ec0ff */
[----:B0-----:R-:W-:Y:S02]  /*03a0*/  IMAD.SHL.U32 R5, R3, 0x2, RZ ;  /* 0x0000000203057824 */ /* 0x001fe400078e00ff */
[----:B------:R-:W-:Y:S01]  /*03b0*/  IMAD.HI R18, R0, 0x2, RZ ;  /* 0x0000000200127827 */ /* 0x000fe200078e02ff */
[----:B------:R-:W-:-:S04]  /*03c0*/  SHF.R.U32.HI R0, RZ, 0x2, R9 ;  /* 0x00000002ff007819 */ /* 0x000fc80000011609 */
[----:B------:R-:W-:Y:S01]  /*03d0*/  LOP3.LUT R65, R0, 0x1fe, R5, 0x78, !PT ;  /* 0x000001fe00417812 */ /* 0x000fe200078e7805 */
[----:B------:R-:W-:Y:S01]  /*03e0*/  IMAD.HI R11, R2, 0x2, RZ ;  /* 0x00000002020b7827 */ /* 0x000fe200078e02ff */
[C---:B------:R-:W-:Y:S02]  /*03f0*/  LOP3.LUT R8, R3.reuse, 0x3f, RZ, 0xc0, !PT ;  /* 0x0000003f03087812 */ /* 0x040fe400078ec0ff */
[----:B------:R-:W-:Y:S02]  /*0400*/  LOP3.LUT R19, R3, 0x18, RZ, 0xc0, !PT ;  /* 0x0000001803137812 */ /* 0x000fe400078ec0ff */
[----:B------:R-:W-:Y:S02]  /*0410*/  IADD3 R64, R54, 0x20, RZ ;  /* 0x0000002036407810 */ /* 0x000fe40007ffe0ff */
[----:B------:R-:W-:Y:S02]  /*0420*/  IADD3.X R18, R11, c[0x0][0x17c], R18, P0, P1 ;  /* 0x00005f000b127a10 */ /* 0x000fe400007e2412 */
[----:B------:R-:W-:-:S02]  /*0430*/  LEA R16, R19, R8, 0x5 ;  /* 0x0000000813107211 */ /* 0x000fc400078e28ff */
[----:B------:R-:W-:Y:S02]  /*0440*/  ISETP.GE.AND P0, PT, R64, 0x1, PT ;  /* 0x000000014000780c */ /* 0x000fe40003f06270 */
[C---:B------:R-:W-:Y:S01]  /*0450*/  LOP3.LUT R0, R3.reuse, 0x3, RZ, 0xc0, !PT ;  /* 0x0000000303007812 */ /* 0x040fe200078ec0ff */
[----:B------:R-:W-:Y:S01]  /*0460*/  IMAD.SHL.U32 R7, R3, 0x10, RZ ;  /* 0x0000001003077824 */ /* 0x000fe200078e00ff */
[--C-:B------:R-:W-:Y:S01]  /*0470*/  SHF.R.U32.HI R17, RZ, 0x1, R9.reuse ;  /* 0x00000001ff117819 */ /* 0x100fe20000011609 */
[----:B------:R-:W-:Y:S02]  /*0480*/  IMAD.SHL.U32 R16, R16, 0x4, RZ ;  /* 0x0000000410107824 */ /* 0x000fe400078e00ff */
[----:B------:R-:W-:Y:S01]  /*0490*/  IMAD R9, R0, 0x8, R9 ;  /* 0x0000000800097824 */ /* 0x000fe200078e0209 */
[----:B------:R-:W-:Y:S01]  /*04a0*/  LOP3.LUT R30, R7, 0x70, RZ, 0xc0, !PT ;  /* 0x00000070071e7812 */ /* 0x000fe200078ec0ff */
[----:B------:R-:W-:Y:S01]  /*04b0*/  IMAD R15, R22, c[0x0][0x1c8], RZ ;  /* 0x00007200160f7a24 */ /* 0x000fe200078e02ff */
[----:B------:R-:W-:Y:S01]  /*04c0*/  LOP3.LUT R17, R16, R17, RZ, 0x3c, !PT ;  /* 0x0000001110117212 */ /* 0x000fe200078e3cff */
[----:B------:R-:W-:Y:S01]  /*04d0*/  IMAD.MOV.U32 R16, RZ, RZ, c[0x0][0x1c8] ;  /* 0x00007200ff107624 */ /* 0x000fe200078e00ff */
[----:B------:R-:W-:-:S02]  /*04e0*/  LOP3.LUT R70, R3, 0xff, RZ, 0xc0, !PT ;  /* 0x000000ff03467812 */ /* 0x000fc400078ec0ff */
[----:B------:R-:W-:Y:S02]  /*04f0*/  LOP3.LUT R2, R3, 0x20, RZ, 0xc0, !PT ;  /* 0x0000002003027812 */ /* 0x000fe400078ec0ff */
[----:B------:R-:W-:Y:S01]  /*0500*/  SHF.L.U32 R9, R9, 0x2, RZ ;  /* 0x0000000209097819 */ /* 0x000fe200000006ff */
[----:B------:R-:W-:Y:S01]  /*0510*/  IMAD.MOV.U32 R63, RZ, RZ, 0x3f800000 ;  /* 0x3f800000ff3f7424 */ /* 0x000fe200078e00ff */
[----:B------:R-:W-:Y:S01]  /*0520*/  LEA.HI R19, R19, R30, RZ, 0x1f ;  /* 0x0000001e13137211 */ /* 0x000fe200078ff8ff */
[----:B------:R-:W-:Y:S01]  /*0530*/  IMAD.MOV.U32 R46, RZ, RZ, -0x800000 ;  /* 0xff800000ff2e7424 */ /* 0x000fe200078e00ff */
[----:B------:R-:W-:Y:S01]  /*0540*/  MOV R49, 0xff800000 ;  /* 0xff80000000317802 */ /* 0x000fe20000000f00 */
[----:B------:R-:W-:Y:S01]  /*0550*/  IMAD.MOV.U32 R47, RZ, RZ, -0x800000 ;  /* 0xff800000ff2f7424 */ /* 0x000fe200078e00ff */
[----:B------:R-:W-:Y:S01]  /*0560*/  MOV R48, 0xff800000 ;  /* 0xff80000000307802 */ /* 0x000fe20000000f00 */
[----:B------:R-:W-:Y:S01]  /*0570*/  IMAD.MOV.U32 R62, RZ, RZ, 0x3f800000 ;  /* 0x3f800000ff3e7424 */ /* 0x000fe200078e00ff */
[----:B------:R-:W-:Y:S01]  /*0580*/  MOV R60, 0x3f800000 ;  /* 0x3f800000003c7802 */ /* 0x000fe20000000f00 */
[----:B------:R-:W-:Y:S01]  /*0590*/  IMAD.MOV.U32 R61, RZ, RZ, 0x3f800000 ;  /* 0x3f800000ff3d7424 */ /* 0x000fe200078e00ff */
[----:B------:R-:W-:Y:S01]  /*05a0*/  CS2R R30, SRZ ;  /* 0x00000000001e7805 */ /* 0x000fe2000001ff00 */
[----:B------:R-:W-:Y:S01]  /*05b0*/  CS2R R36, SRZ ;  /* 0x0000000000247805 */ /* 0x000fe2000001ff00 */
[----:B------:R-:W-:Y:S01]  /*05c0*/  ISETP.GE.U32.AND P3, PT, R70, 0x20, PT ;  /* 0x000000204600780c */ /* 0x000fe20003f66070 */
[----:B------:R-:W-:Y:S01]  /*05d0*/  CS2R R38, SRZ ;  /* 0x0000000000267805 */ /* 0x000fe2000001ff00 */
[----:B-1----:R-:W-:Y:S01]  /*05e0*/  IMAD R13, R16, 0x8, R15 ;  /* 0x00000008100d7824 */ /* 0x002fe200078e020f */
[----:B------:R-:W-:Y:S01]  /*05f0*/  LOP3.LUT R69, R3, 0x1c, RZ, 0xc0, !PT ;  /* 0x0000001c03457812 */ /* 0x000fe200078ec0ff */
[----:B--2---:R-:W-:Y:S04]  /*0600*/  STS.U16 [R65], R24 ;  /* 0x0000001841007388 */ /* 0x004fe80000000400 */
[----:B---3--:R-:W-:Y:S04]  /*0610*/  STS.U16 [R65+0x200], R26 ;  /* 0x0002001a41007388 */ /* 0x008fe80000000400 */
[----:B-----5:R-:W-:Y:S04]  /*0620*/  STS.U16 [R65+0x600], R10 ;  /* 0x0006000a41007388 */ /* 0x020fe80000000400 */
[----:B------:R-:W-:Y:S04]  /*0630*/  STS.U16 [R65+0x800], R12 ;  /* 0x0008000c41007388 */ /* 0x000fe80000000400 */
[----:B------:R-:W-:Y:S04]  /*0640*/  STS.U16 [R65+0xa00], R4 ;  /* 0x000a000441007388 */ /* 0x000fe80000000400 */
[----:B------:R-:W-:Y:S04]  /*0650*/  STS.U16 [R65+0xc00], R6 ;  /* 0x000c000641007388 */ /* 0x000fe80000000400 */
[----:B------:R0:W-:Y:S04]  /*0660*/  STS.U16 [R65+0x400], R28 ;  /* 0x0004001c41007388 */ /* 0x0001e80000000400 */
[----:B------:R1:W-:Y:S01]  /*0670*/  STS.U16 [R65+0xe00], R14 ;  /* 0x000e000e41007388 */ /* 0x0003e20000000400 */
[----:B0-----:R-:W-:Y:S01]  /*0680*/  CS2R R28, SRZ ;  /* 0x00000000001c7805 */ /* 0x001fe2000001ff00 */
[----:B-1----:R-:W-:Y:S01]  /*0690*/  LEA.HI R14, R2, R9, RZ, 0x1c ;  /* 0x00000009020e7211 */ /* 0x002fe200078fe0ff */
[----:B------:R-:W-:Y:S05]  /*06a0*/  @!P0 BRA `(.L_x_0) ;  /* 0x0000168000008947 */ /* 0x000fea0003800000 */
[----:B------:R-:W-:Y:S01]  /*06b0*/  IMAD.SHL.U32 R6, R70, 0x8, RZ ;  /* 0x0000000846067824 */ /* 0x000fe200078e00ff */
[C---:B------:R-:W-:Y:S01]  /*06c0*/  SHF.L.U32 R4, R3.reuse, 0x3, RZ ;  /* 0x0000000303047819 */ /* 0x040fe200000006ff */
[----:B------:R-:W-:Y:S01]  /*06d0*/  IMAD R8, R8, c[0x0][0x1a8], RZ ;  /* 0x00006a0008087a24 */ /* 0x000fe200078e02ff */
[----:B------:R-:W-:Y:S01]  /*06e0*/  ISETP.GE.U32.AND P4, PT, R70, 0x40, PT ;  /* 0x000000404600780c */ /* 0x000fe20003f86070 */
[----:B------:R-:W-:Y:S01]  /*06f0*/  IMAD.MOV.U32 R63, RZ, RZ, 0x3f800000 ;  /* 0x3f800000ff3f7424 */ /* 0x000fe200078e00ff */
[----:B------:R-:W-:Y:S01]  /*0700*/  LOP3.LUT R6, R6, 0x700, RZ, 0xc0, !PT ;  /* 0x0000070006067812 */ /* 0x000fe200078ec0ff */
[----:B------:R-:W-:Y:S01]  /*0710*/  IMAD.MOV.U32 R72, RZ, RZ, -0x800000 ;  /* 0xff800000ff487424 */ /* 0x000fe200078e00ff */
[----:B------:R-:W-:Y:S01]  /*0720*/  LOP3.LUT R9, R4, 0x60, RZ, 0xc0, !PT ;  /* 0x0000006004097812 */ /* 0x000fe200078ec0ff */
[----:B------:R-:W-:Y:S01]  /*0730*/  IMAD.MOV.U32 R71, RZ, RZ, -0x800000 ;  /* 0xff800000ff477424 */ /* 0x000fe200078e00ff */
[----:B------:R-:W-:Y:S01]  /*0740*/  LOP3.LUT R25, R6, 0x100, R7, 0xf8, !PT ;  /* 0x0000010006197812 */ /* 0x000fe200078ef807 */
[C---:B------:R-:W-:Y:S01]  /*0750*/  IMAD.SHL.U32 R7, R0.reuse, 0x2, RZ ;  /* 0x0000000200077824 */ /* 0x040fe200078e00ff */
[C---:B------:R-:W-:Y:S01]  /*0760*/  ISETP.EQ.U32.AND P5, PT, R0.reuse, RZ, !P4 ;  /* 0x000000ff0000720c */ /* 0x040fe200067a2070 */
[----:B------:R-:W-:Y:S01]  /*0770*/  IMAD R23, R0, 0x4, R9 ;  /* 0x0000000400177824 */ /* 0x000fe200078e0209 */
[----:B------:R-:W-:Y:S01]  /*0780*/  LOP3.LUT R9, R3, 0x7, RZ, 0xc0, !PT ;  /* 0x0000000703097812 */ /* 0x000fe200078ec0ff */
[----:B------:R-:W-:Y:S01]  /*0790*/  IMAD R0, R21, c[0x0][0x1a0], RZ ;  /* 0x0000680015007a24 */ /* 0x000fe200078e02ff */
[----:B------:R-:W-:Y:S01]  /*07a0*/  LOP3.LUT R4, R4, 0x30, RZ, 0xc0, !PT ;  /* 0x0000003004047812 */ /* 0x000fe200078ec0ff */
[----:B------:R-:W-:Y:S01]  /*07b0*/  IMAD.MOV.U32 R61, RZ, RZ, 0x3f800000 ;  /* 0x3f800000ff3d7424 */ /* 0x000fe200078e00ff */
[----:B------:R-:W-:Y:S01]  /*07c0*/  LEA.HI R12, R2, R7, RZ, 0x1e ;  /* 0x00000007020c7211 */ /* 0x000fe200078ff0ff */
[----:B------:R-:W-:Y:S01]  /*07d0*/  IMAD.SHL.U32 R7, R8, 0x2, RZ ;  /* 0x0000000208077824 */ /* 0x000fe200078e00ff */
[C---:B------:R-:W-:Y:S01]  /*07e0*/  SHF.L.U32 R6, R9.reuse, 0x4, RZ ;  /* 0x0000000409067819 */ /* 0x040fe200000006ff */
[C---:B------:R-:W-:Y:S01]  /*07f0*/  IMAD R22, R9.reuse, 0x40, R4 ;  /* 0x0000004009167824 */ /* 0x040fe200078e0204 */
[C---:B------:R-:W-:Y:S01]  /*0800*/  SHF.L.U32 R4, R0.reuse, 0x1, RZ ;  /* 0x0000000100047819 */ /* 0x040fe200000006ff */
[--C-:B------:R-:W-:Y:S01]  /*0810*/  IMAD R11, R9, 0x4, R2.reuse ;  /* 0x00000004090b7824 */ /* 0x100fe200078e0202 */
[----:B------:R-:W-:Y:S01]  /*0820*/  SHF.R.S32.HI R10, RZ, 0x4, R3 ;  /* 0x00000004ff0a7819 */ /* 0x000fe20000011403 */
[----:B------:R-:W-:Y:S01]  /*0830*/  IMAD.HI R0, R0, 0x2, RZ ;  /* 0x0000000200007827 */ /* 0x000fe200078e02ff */
[----:B------:R-:W-:Y:S01]  /*0840*/  SHF.R.U32.HI R9, RZ, 0x1, R2 ;  /* 0x00000001ff097819 */ /* 0x000fe20000011602 */
[----:B------:R-:W-:Y:S01]  /*0850*/  CS2R R28, SRZ ;  /* 0x00000000001c7805 */ /* 0x000fe2000001ff00 */
[----:B------:R-:W-:Y:S01]  /*0860*/  LOP3.LUT R6, R6, 0x30, R5, 0x78, !PT ;  /* 0x0000003006067812 */ /* 0x000fe200078e7805 */
[----:B------:R-:W-:Y:S01]  /*0870*/  IMAD.MOV.U32 R60, RZ, RZ, 0x3f800000 ;  /* 0x3f800000ff3c7424 */ /* 0x000fe200078e00ff */
[----:B------:R-:W-:Y:S01]  /*0880*/  IADD3 R85, P0, P1, R7, c[0x0][0x168], R4 ;  /* 0x00005a0007557a10 */ /* 0x000fe2000791e004 */
[----:B------:R-:W-:Y:S01]  /*0890*/  IMAD.HI R7, R8, 0x2, RZ ;  /* 0x0000000208077827 */ /* 0x000fe200078e02ff */
[----:B------:R-:W-:Y:S01]  /*08a0*/  SGXT R2, R10, 0x1 ;  /* 0x000000010a02781a */ /* 0x000fe20000000200 */
[----:B------:R-:W-:Y:S01]  /*08b0*/  CS2R R30, SRZ ;  /* 0x00000000001e7805 */ /* 0x000fe2000001ff00 */
[----:B------:R-:W-:Y:S01]  /*08c0*/  LOP3.LUT R4, R3, 0xf, RZ, 0xc0, !PT ;  /* 0x0000000f03047812 */ /* 0x000fe200078ec0ff */
[----:B------:R-:W-:Y:S01]  /*08d0*/  IMAD.U32 R11, R11, 0x20, R6 ;  /* 0x000000200b0b7824 */ /* 0x000fe200078e0006 */
[----:B------:R-:W-:Y:S01]  /*08e0*/  LOP3.LUT R10, R9, 0x90, R2, 0x78, !PT ;  /* 0x00000090090a7812 */ /* 0x000fe200078e7802 */
[----:B------:R-:W-:Y:S01]  /*08f0*/  IMAD R2, R21, c[0x0][0x1b0], RZ ;  /* 0x00006c0015027a24 */ /* 0x000fe200078e02ff */
[--C-:B------:R-:W-:Y:S01]  /*0900*/  SHF.R.S32.HI R26, RZ, 0x2, R3.reuse ;  /* 0x00000002ff1a7819 */ /* 0x100fe20000011403 */
[----:B------:R-:W-:Y:S01]  /*0910*/  IMAD R6, R4, c[0x0][0x1b4], RZ ;  /* 0x00006d0004067a24 */ /* 0x000fe200078e02ff */
[----:B------:R-:W-:Y:S01]  /*0920*/  SHF.R.S32.HI R24, RZ, 0x6, R3 ;  /* 0x00000006ff187819 */ /* 0x000fe20000011403 */
[----:B------:R-:W-:Y:S01]  /*0930*/  IMAD.IADD R10, R10, 0x1, R23 ;  /* 0x000000010a0a7824 */ /* 0x000fe200078e0217 */
[----:B------:R-:W-:Y:S01]  /*0940*/  SHF.L.U32 R4, R2, 0x1, RZ ;  /* 0x0000000102047819 */ /* 0x000fe200000006ff */
[----:B------:R-:W-:Y:S01]  /*0950*/  IMAD.SHL.U32 R9, R6, 0x2, RZ ;  /* 0x0000000206097824 */ /* 0x000fe200078e00ff */
[----:B------:R-:W-:Y:S01]  /*0960*/  SGXT R8, R26, 0x1 ;  /* 0x000000011a08781a */ /* 0x000fe20000000200 */
[----:B------:R-:W-:Y:S01]  /*0970*/  IMAD.HI R2, R2, 0x2, RZ ;  /* 0x0000000202027827 */ /* 0x000fe200078e02ff */
[----:B------:R-:W-:Y:S01]  /*0980*/  IADD3.X R27, R7, c[0x0][0x16c], R0, P0, P1 ;  /* 0x00005b00071b7a10 */ /* 0x000fe200007e2400 */
[----:B------:R-:W-:Y:S01]  /*0990*/  CS2R R36, SRZ ;  /* 0x0000000000247805 */ /* 0x000fe2000001ff00 */
[----:B------:R-:W-:Y:S01]  /*09a0*/  IADD3 R78, P0, P1, R9, c[0x0][0x170], R4 ;  /* 0x00005c00094e7a10 */ /* 0x000fe2000791e004 */
[----:B------:R-:W-:Y:S01]  /*09b0*/  IMAD.HI R7, R6, 0x2, RZ ;  /* 0x0000000206077827 */ /* 0x000fe200078e02ff */
[----:B------:R-:W-:Y:S01]  /*09c0*/  SGXT R0, R24, 0x1 ;  /* 0x000000011800781a */ /* 0x000fe20000000200 */
[----:B------:R-:W-:Y:S01]  /*09d0*/  CS2R R38, SRZ ;  /* 0x0000000000267805 */ /* 0x000fe2000001ff00 */
[----:B------:R-:W-:Y:S01]  /*09e0*/  LOP3.LUT R4, R8, 0x90, RZ, 0xc0, !PT ;  /* 0x0000009008047812 */ /* 0x000fe200078ec0ff */
[----:B------:R-:W-:Y:S01]  /*09f0*/  IMAD.MOV.U32 R26, RZ, RZ, c[0x0][0x1b8] ;  /* 0x00006e00ff1a7624 */ /* 0x000fe200078e00ff */
[----:B------:R-:W-:Y:S01]  /*0a00*/  LOP3.LUT R0, R0, 0x90, RZ, 0xc0, !PT ;  /* 0x0000009000007812 */ /* 0x000fe200078ec0ff */
[----:B------:R-:W-:Y:S01]  /*0a10*/  UMOV UR4, URZ ;  /* 0x0000003f00047c82 */ /* 0x000fe20008000000 */
[----:B------:R-:W-:Y:S01]  /*0a20*/  LOP3.LUT R6, R25, R4, RZ, 0xfc, !PT ;  /* 0x0000000419067212 */ /* 0x000fe200078efcff */
[----:B------:R-:W-:Y:S01]  /*0a30*/  UMOV UR5, URZ ;  /* 0x0000003f00057c82 */ /* 0x000fe20008000000 */
[----:B------:R-:W-:-:S02]  /*0a40*/  IADD3.X R24, R7, c[0x0][0x174], R2, P0, P1 ;  /* 0x00005d0007187a10 */ /* 0x000fc400007e2402 */
[----:B------:R-:W-:Y:S02]  /*0a50*/  SHF.R.U32.HI R2, RZ, 0x6, R3 ;  /* 0x00000006ff027819 */ /* 0x000fe40000011603 */
[--C-:B------:R-:W-:Y:S02]  /*0a60*/  LOP3.LUT R23, R22, 0x10, R5.reuse, 0x78, !PT ;  /* 0x0000001016177812 */ /* 0x100fe400078e7805 */
[--C-:B------:R-:W-:Y:S02]  /*0a70*/  LOP3.LUT R9, R0, 0x17e, R5.reuse, 0x78, !PT ;  /* 0x0000017e00097812 */ /* 0x100fe400078e7805 */
[----:B------:R-:W-:Y:S02]  /*0a80*/  LOP3.LUT R25, R6, 0x10, R5, 0x78, !PT ;  /* 0x0000001006197812 */ /* 0x000fe400078e7805 */
[C---:B------:R-:W-:Y:S02]  /*0a90*/  LOP3.LUT R8, R3.reuse, 0x10, RZ, 0xc0, !PT ;  /* 0x0000001003087812 */ /* 0x040fe400078ec0ff */
[----:B------:R-:W-:-:S02]  /*0aa0*/  SHF.L.U32 R5, R3, 0x5, RZ ;  /* 0x0000000503057819 */ /* 0x000fc400000006ff */
[----:B------:R-:W-:Y:S01]  /*0ab0*/  SHF.R.U32.HI R0, RZ, 0x4, R3 ;  /* 0x00000004ff007819 */ /* 0x000fe20000011603 */
[----:B------:R-:W-:Y:S01]  /*0ac0*/  IMAD R8, R8, 0x20, R23 ;  /* 0x0000002008087824 */ /* 0x000fe200078e0217 */
[----:B------:R-:W-:Y:S02]  /*0ad0*/  SGXT.U32 R2, R2, 0x2 ;  /* 0x000000020202781a */ /* 0x000fe40000000000 */
[----:B------:R-:W-:Y:S02]  /*0ae0*/  LOP3.LUT R4, R4, 0x160, R5, 0xf8, !PT ;  /* 0x0000016004047812 */ /* 0x000fe400078ef805 */
[----:B------:R-:W-:Y:S01]  /*0af0*/  SGXT.U32 R0, R0, 0x4 ;  /* 0x000000040000781a */ /* 0x000fe20000000000 */
[----:B------:R-:W-:Y:S01]  /*0b00*/  IMAD R2, R2, c[0x0][0x1a4], RZ ;  /* 0x0000690002027a24 */ /* 0x000fe200078e02ff */
[----:B------:R-:W-:Y:S02]  /*0b10*/  MOV R23, c[0x0][0x1a4] ;  /* 0x0000690000177a02 */ /* 0x000fe40000000f00 */
[----:B------:R-:W-:Y:S01]  /*0b20*/  LOP3.LUT R7, R4, 0x10, R3, 0x78, !PT ;  /* 0x0000001004077812 */ /* 0x000fe200078e7803 */
[----:B------:R-:W-:Y:S01]  /*0b30*/  IMAD R4, R0, c[0x0][0x1b8], RZ ;  /* 0x00006e0000047a24 */ /* 0x000fe200078e02ff */
[----:B------:R-:W-:Y:S01]  /*0b40*/  LOP3.LUT P0, RZ, R3, 0x1, RZ, 0xc0, !PT ;  /* 0x0000000103ff7812 */ /* 0x000fe2000780c0ff */
[----:B------:R-:W-:Y:S01]  /*0b50*/  IMAD R0, R23, 0x4, R2 ;  /* 0x0000000417007824 */ /* 0x000fe200078e0202 */
[----:B------:R-:W-:-:S02]  /*0b60*/  LEA.HI R3, R3, 0x30, RZ, 0x1c ;  /* 0x0000003003037811 */ /* 0x000fc400078fe0ff */
[----:B------:R-:W-:Y:S01]  /*0b70*/  LOP3.LUT R6, R5, 0x60, RZ, 0xc0, !PT ;  /* 0x0000006005067812 */ /* 0x000fe200078ec0ff */
[----:B------:R-:W-:Y:S01]  /*0b80*/  IMAD R5, R26, 0x10, R4 ;  /* 0x000000101a057824 */ /* 0x000fe200078e0204 */
[-C--:B------:R-:W-:Y:S01]  /*0b90*/  LEA R88, P2, R0, R85.reuse, 0x1 ;  /* 0x0000005500587211 */ /* 0x080fe200078408ff */
[----:B------:R-:W-:Y:S01]  /*0ba0*/  IMAD R22, R3, c[0x0][0x1b8], RZ ;  /* 0x00006e0003167a24 */ /* 0x000fe200078e02ff */
[----:B------:R-:W-:Y:S02]  /*0bb0*/  LEA R90, P1, R2, R85, 0x1 ;  /* 0x00000055025a7211 */ /* 0x000fe400078208ff */
[----:B------:R-:W-:Y:S02]  /*0bc0*/  LEA R82, P6, R4, R78, 0x1 ;  /* 0x0000004e04527211 */ /* 0x000fe400078c08ff */
[----:B------:R-:W-:Y:S02]  /*0bd0*/  LEA.HI.X.SX32 R89, R0, R27, 0x1, P2 ;  /* 0x0000001b00597211 */ /* 0x000fe400010f0eff */
[----:B------:R-:W-:-:S02]  /*0be0*/  LEA R3, R26, R5, 0x4 ;  /* 0x000000051a037211 */ /* 0x000fc400078e20ff */
[-C--:B------:R-:W-:Y:S02]  /*0bf0*/  LEA R76, P2, R22, R78.reuse, 0x1 ;  /* 0x0000004e164c7211 */ /* 0x080fe400078408ff */
[----:B------:R-:W-:Y:S01]  /*0c00*/  LEA.HI.X.SX32 R91, R2, R27, 0x1, P1 ;  /* 0x0000001b025b7211 */ /* 0x000fe200008f0eff */
[----:B------:R-:W-:Y:S01]  /*0c10*/  IMAD R2, R23, 0x4, R0 ;  /* 0x0000000417027824 */ /* 0x000fe200078e0200 */
[----:B------:R-:W-:Y:S02]  /*0c20*/  LEA R80, P1, R5, R78, 0x1 ;  /* 0x0000004e05507211 */ /* 0x000fe400078208ff */
[----:B------:R-:W-:Y:S01]  /*0c30*/  LEA.HI.X.SX32 R83, R4, R24, 0x1, P6 ;  /* 0x0000001804537211 */ /* 0x000fe200030f0eff */
[----:B------:R-:W-:Y:S01]  /*0c40*/  IMAD R0, R23, 0x4, R2 ;  /* 0x0000000417007824 */ /* 0x000fe200078e0202 */
[----:B------:R-:W-:Y:S01]  /*0c50*/  LEA R78, P6, R3, R78, 0x1 ;  /* 0x0000004e034e7211 */ /* 0x000fe200078c08ff */
[----:B------:R-:W-:Y:S01]  /*0c60*/  IMAD.SHL.U32 R4, R69, 0x2, RZ ;  /* 0x0000000245047824 */ /* 0x000fe200078e00ff */
[----:B------:R-:W-:-:S02]  /*0c70*/  LEA.HI.X.SX32 R77, R22, R24, 0x1, P2 ;  /* 0x00000018164d7211 */ /* 0x000fc400010f0eff */
[C---:B------:R-:W-:Y:S02]  /*0c80*/  LEA.HI R57, R69.reuse, 0x10, RZ, 0x1e ;  /* 0x0000001045397811 */ /* 0x040fe400078ff0ff */
[C---:B------:R-:W-:Y:S02]  /*0c90*/  LEA.HI R55, R69.reuse, 0x8, RZ, 0x1e ;  /* 0x0000000845377811 */ /* 0x040fe400078ff0ff */
[----:B------:R-:W-:Y:S01]  /*0ca0*/  SHF.R.U32.HI R22, RZ, 0x3, R70 ;  /* 0x00000003ff167819 */ /* 0x000fe20000011646 */
[----:B------:R-:W-:Y:S01]  /*0cb0*/  IMAD.IADD R56, R54, 0x1, R57 ;  /* 0x0000000136387824 */ /* 0x000fe200078e0239 */
[----:B------:R-:W-:Y:S02]  /*0cc0*/  LEA.HI R59, R69, 0x18, RZ, 0x1e ;  /* 0x00000018453b7811 */ /* 0x000fe400078ff0ff */
[-C--:B------:R-:W-:Y:S02]  /*0cd0*/  LEA.HI.X.SX32 R81, R5, R24.reuse, 0x1, P1 ;  /* 0x0000001805517211 */ /* 0x080fe400008f0eff */
[----:B------:R-:W-:Y:S01]  /*0ce0*/  LEA.HI.X.SX32 R79, R3, R24, 0x1, P6 ;  /* 0x00000018034f7211 */ /* 0x000fe200030f0eff */
[----:B------:R-:W-:Y:S01]  /*0cf0*/  IMAD.SHL.U32 R26, R59, 0x8, RZ ;  /* 0x000000083b1a7824 */ /* 0x000fe200078e00ff */
[----:B------:R-:W-:-:S02]  /*0d00*/  IADD3 R6, R6, R25, RZ ;  /* 0x0000001906067210 */ /* 0x000fc40007ffe0ff */
[----:B------:R-:W-:Y:S01]  /*0d10*/  LOP3.LUT R25, R22, 0x4, RZ, 0xc0, !PT ;  /* 0x0000000416197812 */ /* 0x000fe200078ec0ff */
[----:B------:R-:W-:Y:S01]  /*0d20*/  IMAD.SHL.U32 R22, R55, 0x8, RZ ;  /* 0x0000000837167824 */ /* 0x000fe200078e00ff */
[----:B------:R-:W-:Y:S02]  /*0d30*/  SHF.L.U32 R24, R57, 0x3, RZ ;  /* 0x0000000339187819 */ /* 0x000fe400000006ff */
[-C--:B------:R-:W-:Y:S02]  /*0d40*/  LEA R86, P1, R2, R85.reuse, 0x1 ;  /* 0x0000005502567211 */ /* 0x080fe400078208ff */
[----:B------:R-:W-:Y:S01]  /*0d50*/  LEA R84, P6, R0, R85, 0x1 ;  /* 0x0000005500547211 */ /* 0x000fe200078c08ff */
[C---:B------:R-:W-:Y:S01]  /*0d60*/  IMAD.IADD R23, R25.reuse, 0x1, R24 ;  /* 0x0000000119177824 */ /* 0x040fe200078e0218 */
[-C--:B------:R-:W-:Y:S01]  /*0d70*/  LEA.HI.X.SX32 R87, R2, R27.reuse, 0x1, P1 ;  /* 0x0000001b02577211 */ /* 0x080fe200008f0eff */
[----:B------:R-:W-:Y:S01]  /*0d80*/  IMAD.IADD R24, R25, 0x1, R26 ;  /* 0x0000000119187824 */ /* 0x000fe200078e021a */
[----:B------:R-:W-:Y:S01]  /*0d90*/  LEA.HI.X.SX32 R85, R0, R27, 0x1, P6 ;  /* 0x0000001b00557211 */ /* 0x000fe200030f0eff */
[----:B------:R-:W-:Y:S01]  /*0da0*/  IMAD.MOV.U32 R2, RZ, RZ, RZ ;  /* 0x000000ffff027224 */ /* 0x000fe200078e00ff */
[----:B------:R-:W-:Y:S01]  /*0db0*/  LEA.HI R5, R69, R54, RZ, 0x1e ;  /* 0x0000003645057211 */ /* 0x000fe200078ff0ff */
[----:B------:R-:W-:Y:S01]  /*0dc0*/  IMAD.MOV.U32 R0, RZ, RZ, RZ ;  /* 0x000000ffff007224 */ /* 0x000fe200078e00ff */
[C---:B------:R-:W-:Y:S01]  /*0dd0*/  IADD3 R58, R54.reuse, R59, RZ ;  /* 0x0000003b363a7210 */ /* 0x040fe20007ffe0ff */
[----:B------:R-:W-:Y:S01]  /*0de0*/  IMAD.IADD R54, R54, 0x1, R55 ;  /* 0x0000000136367824 */ /* 0x000fe200078e0237 */
[----:B------:R-:W-:-:S02]  /*0df0*/  IADD3 R22, R25, R22, RZ ;  /* 0x0000001619167210 */ /* 0x000fc40007ffe0ff */
[----:B------:R-:W-:Y:S02]  /*0e00*/  LOP3.LUT R3, R65, 0x40, RZ, 0x3c, !PT ;  /* 0x0000004041037812 */ /* 0x000fe400078e3cff */
[----:B------:R-:W-:Y:S02]  /*0e10*/  MOV R74, 0xff800000 ;  /* 0xff800000004a7802 */ /* 0x000fe40000000f00 */
[----:B------:R-:W-:Y:S02]  /*0e20*/  MOV R73, 0xff800000 ;  /* 0xff80000000497802 */ /* 0x000fe40000000f00 */
[----:B------:R-:W-:Y:S02]  /*0e30*/  MOV R62, 0x3f800000 ;  /* 0x3f800000003e7802 */ /* 0x000fe40000000f00 */
[----:B------:R-:W-:Y:S02]  /*0e40*/  ISETP.LT.U32.AND P0, PT, R70, 0x40, !P0 ;  /* 0x000000404600780c */ /* 0x000fe40004701070 */
[----:B------:R-:W-:-:S02]  /*0e50*/  IADD3 R25, R4, R25, RZ ;  /* 0x0000001904197210 */ /* 0x000fc40007ffe0ff */
[----:B------:R-:W-:Y:S02]  /*0e60*/  LOP3.LUT R26, R11, 0x40, RZ, 0x3c, !PT ;  /* 0x000000400b1a7812 */ /* 0x000fe400078e3cff */
[----:B------:R-:W-:Y:S02]  /*0e70*/  LOP3.LUT R27, R8, 0x20, RZ, 0x3c, !PT ;  /* 0x00000020081b7812 */ /* 0x000fe400078e3cff */
.L_x_1:
[----:B------:R-:W-:-:S04]  /*0e80*/  IMAD.WIDE R34, R2, 0x2, R90 ;  /* 0x0000000202227825 */ /* 0x000fc800078e025a */
[C---:B------:R-:W-:Y:S01]  /*0e90*/  IMAD.WIDE R32, R2.reuse, 0x2, R86 ;  /* 0x0000000202207825 */ /* 0x040fe200078e0256 */
[----:B------:R-:W2:Y:S03]  /*0ea0*/  LDG.E.U16 R92, [R34.64] ;  /* 0x00000006225c7981 */ /* 0x000ea6000c1e1500 */
[C---:B------:R-:W-:Y:S01]  /*0eb0*/  IMAD.WIDE R50, R2.reuse, 0x2, R88 ;  /* 0x0000000202327825 */ /* 0x040fe200078e0258 */
[----:B------:R-:W3:Y:S03]  /*0ec0*/  LDG.E.U16 R96, [R32.64] ;  /* 0x0000000620607981 */ /* 0x000ee6000c1e1500 */
[----:B------:R-:W-:Y:S01]  /*0ed0*/  IMAD.WIDE R48, R2, 0x2, R84 ;  /* 0x0000000202307825 */ /* 0x000fe200078e0254 */
[----:B------:R-:W4:Y:S04]  /*0ee0*/  LDG.E.U16 R94, [R50.64] ;  /* 0x00000006325e7981 */ /* 0x000f28000c1e1500 */
[----:B------:R-:W5:Y:S04]  /*0ef0*/  LDG.E.U16 R98, [R48.64] ;  /* 0x0000000630627981 */ /* 0x000f68000c1e1500 */
[----:B------:R-:W-:Y:S06]  /*0f00*/  BAR.SYNC.DEFER_BLOCKING 0x0 ;  /* 0x0000000000007b1d */ /* 0x000fec0000010000 */
[----:B--2---:R-:W-:Y:S04]  /*0f10*/  STS.U16 [R65+0x1000], R92 ;  /* 0x0010005c41007388 */ /* 0x004fe80000000400 */
[----:B---3--:R-:W-:Y:S04]  /*0f20*/  STS.U16 [R65+0x1400], R96 ;  /* 0x0014006041007388 */ /* 0x008fe80000000400 */
[----:B----4-:R-:W-:Y:S04]  /*0f30*/  STS.U16 [R3+0x1200], R94 ;  /* 0x0012005e03007388 */ /* 0x010fe80000000400 */
[----:B-----5:R-:W-:Y:S04]  /*0f40*/  STS.U16 [R3+0x1600], R98 ;  /* 0x0016006203007388 */ /* 0x020fe80000000400 */
[----:B------:R-:W-:Y:S06]  /*0f50*/  BAR.SYNC.DEFER_BLOCKING 0x0 ;  /* 0x0000000000007b1d */ /* 0x000fec0000010000 */
[----:B------:R-:W-:Y:S04]  /*0f60*/  LDSM.16.MT88.4 R44, [R8] ;  /* 0x00000000082c783b */ /* 0x000fe80000004200 */
[----:B------:R-:W0:Y:S04]  /*0f70*/  LDSM.16.M88.4 R40, [R11+0x1000] ;  /* 0x001000000b28783b */ /* 0x000e280000000200 */
[----:B------:R-:W1:Y:S04]  /*0f80*/  LDSM.16.MT88.4 R32, [R8+0x400] ;  /* 0x000400000820783b */ /* 0x000e680000004200 */
[----:B------:R-:W-:Y:S01]  /*0f90*/  LDSM.16.MT88.4 R48, [R27+0x400] ;  /* 0x000400001b30783b */ /* 0x000fe20000004200 */
[----:B0-----:R-:W-:Y:S11]  /*0fa0*/  HMMA.16816.F32.BF16 R44, R44, R40, RZ ;  /* 0x000000282c2c723c */ /* 0x001ff600000418ff */
[----:B------:R-:W-:Y:S11]  /*0fb0*/  @!UPT UIADD3 URZ, URZ, URZ, URZ ;  /* 0x0000003f3f3ff290 */ /* 0x000ff6000fffe03f */
[----:B------:R-:W-:Y:S02]  /*0fc0*/  @!UPT UIADD3 URZ, URZ, URZ, URZ ;  /* 0x0000003f3f3ff290 */ /* 0x000fe4000fffe03f */
[----:B-1----:R-:W-:Y:S01]  /*0fd0*/  HMMA.16816.F32.BF16 R32, R32, R42, R44 ;  /* 0x0000002a2020723c */ /* 0x002fe2000004182c */
[----:B------:R-:W0:Y:S07]  /*0fe0*/  LDSM.16.MT88.4 R44, [R27] ;  /* 0x000000001b2c783b */ /* 0x000e2e0000004200 */
[----:B0-----:R-:W-:Y:S11]  /*0ff0*/  HMMA.16816.F32.BF16 R44, R44, R40, RZ ;  /* 0x000000282c2c723c */ /* 0x001ff600000418ff */
[----:B------:R-:W-:Y:S11]  /*1000*/  @!UPT UIADD3 URZ, URZ, URZ, URZ ;  /* 0x0000003f3f3ff290 */ /* 0x000ff6000fffe03f */
[----:B------:R-:W-:Y:S02]  /*1010*/  @!UPT UIADD3 URZ, URZ, URZ, URZ ;  /* 0x0000003f3f3ff290 */ /* 0x000fe4000fffe03f */
[----:B------:R-:W-:Y:S01]  /*1020*/  HMMA.16816.F32.BF16 R44, R48, R42, R44 ;  /* 0x0000002a302c723c */ /* 0x000fe2000004182c */
[----:B------:R-:W-:Y:S04]  /*1030*/  LDSM.16.MT88.4 R48, [R8+0x800] ;  /* 0x000800000830783b */ /* 0x000fe80000004200 */
[----:B------:R-:W0:Y:S03]  /*1040*/  LDSM.16.M88.4 R40, [R26+0x1000] ;  /* 0x001000001a28783b */ /* 0x000e260000000200 */
[-C--:B0-----:R-:W-:Y:S01]  /*1050*/  HMMA.16816.F32.BF16 R32, R48, R40.reuse, R32 ;  /* 0x000000283020723c */ /* 0x081fe20000041820 */
[----:B------:R-:W0:Y:S11]  /*1060*/  LDSM.16.MT88.4 R48, [R27+0x800] ;  /* 0x000800001b30783b */ /* 0x000e360000004200 */
[----:B------:R-:W-:Y:S04]  /*1070*/  @!UPT UIADD3 URZ, URZ, URZ, URZ ;  /* 0x0000003f3f3ff290 */ /* 0x000fe8000fffe03f */
[----:B0-----:R-:W-:Y:S01]  /*1080*/  HMMA.16816.F32.BF16 R44, R48, R40, R44 ;  /* 0x00000028302c723c */ /* 0x001fe2000004182c */
[----:B------:R-:W0:Y:S07]  /*1090*/  LDSM.16.MT88.4 R48, [R8+0xc00] ;  /* 0x000c00000830783b */ /* 0x000e2e0000004200 */
[-C--:B0-----:R-:W-:Y:S01]  /*10a0*/  HMMA.16816.F32.BF16 R32, R48, R42.reuse, R32 ;  /* 0x0000002a3020723c */ /* 0x081fe20000041820 */
[----:B------:R-:W0:Y:S11]  /*10b0*/  LDSM.16.MT88.4 R48, [R27+0xc00] ;  /* 0x000c00001b30783b */ /* 0x000e360000004200 */
[----:B------:R-:W-:Y:S11]  /*10c0*/  @!UPT UIADD3 URZ, URZ, URZ, URZ ;  /* 0x0000003f3f3ff290 */ /* 0x000ff6000fffe03f */
[----:B------:R-:W-:Y:S01]  /*10d0*/  @!UPT UIADD3 URZ, URZ, URZ, URZ ;  /* 0x0000003f3f3ff290 */ /* 0x000fe2000fffe03f */
[----:B------:R-:W-:Y:S01]  /*10e0*/  FMUL R32, R32, c[0x0][0x188] ;  /* 0x0000620020207a20 */ /* 0x000fe20000400000 */
[----:B0-----:R-:W-:Y:S01]  /*10f0*/  HMMA.16816.F32.BF16 R44, R48, R42, R44 ;  /* 0x0000002a302c723c */ /* 0x001fe2000004182c */
[----:B------:R-:W-:Y:S06]  /*1100*/  BAR.SYNC.DEFER_BLOCKING 0x0 ;  /* 0x0000000000007b1d */ /* 0x000fec0000010000 */
[----:B------:R-:W-:-:S04]  /*1110*/  IADD3 R51, P1, R12, UR4, RZ ;  /* 0x000000040c337c10 */ /* 0x000fc8000ff3e0ff */
[CC--:B------:R-:W-:Y:S01]  /*1120*/  ISETP.GT.U32.AND P2, PT, R51.reuse, R5.reuse, PT ;  /* 0x000000053300720c */ /* 0x0c0fe20003f44070 */
[----:B------:R-:W-:Y:S01]  /*1130*/  IMAD.X R48, RZ, RZ, UR5, P1 ;  /* 0x00000005ff307e24 */ /* 0x000fe200088e06ff */
[----:B------:R-:W-:-:S04]  /*1140*/  ISETP.GE.U32.AND P6, PT, R51, R5, PT ;  /* 0x000000053300720c */ /* 0x000fc80003fc6070 */
[----:B------:R-:W-:Y:S02]  /*1150*/  ISETP.GT.U32.AND.EX P2, PT, R48, RZ, PT, P2 ;  /* 0x000000ff3000720c */ /* 0x000fe40003f44120 */
[CC--:B------:R-:W-:Y:S02]  /*1160*/  ISETP.GT.U32.AND P1, PT, R51.reuse, R54.reuse, PT ;  /* 0x000000363300720c */ /* 0x0c0fe40003f24070 */
[----:B------:R-:W-:Y:S02]  /*1170*/  FSEL R50, R32, -INF , !P2 ;  /* 0xff80000020327808 */ /* 0x000fe40005000000 */
[----:B------:R-:W-:Y:S01]  /*1180*/  ISETP.GE.U32.AND P2, PT, R51, R54, PT ;  /* 0x000000363300720c */ /* 0x000fe20003f46070 */
[----:B------:R-:W-:Y:S01]  /*1190*/  FMUL R33, R33, c[0x0][0x188] ;  /* 0x0000620021217a20 */ /* 0x000fe20000400000 */
[----:B------:R-:W-:Y:S01]  /*11a0*/  ISETP.GE.U32.AND.EX P6, PT, R48, RZ, PT, P6 ;  /* 0x000000ff3000720c */ /* 0x000fe20003fc6160 */
[----:B------:R-:W-:Y:S01]  /*11b0*/  FMUL R34, R34, c[0x0][0x188] ;  /* 0x0000620022227a20 */ /* 0x000fe20000400000 */
[C---:B------:R-:W-:Y:S01]  /*11c0*/  ISETP.GT.U32.AND.EX P1, PT, R48.reuse, RZ, PT, P1 ;  /* 0x000000ff3000720c */ /* 0x040fe20003f24110 */
[----:B------:R-:W-:Y:S01]  /*11d0*/  FMUL R35, R35, c[0x0][0x188] ;  /* 0x0000620023237a20 */ /* 0x000fe20000400000 */
[----:B------:R-:W-:-:S02]  /*11e0*/  ISETP.GE.U32.AND.EX P2, PT, R48, RZ, PT, P2 ;  /* 0x000000ff3000720c */ /* 0x000fc40003f46120 */
[----:B------:R-:W-:Y:S02]  /*11f0*/  FSEL R75, R33, -INF , !P6 ;  /* 0xff800000214b7808 */ /* 0x000fe40007000000 */
[----:B------:R-:W-:Y:S02]  /*1200*/  FSEL R92, R34, -INF , !P1 ;  /* 0xff800000225c7808 */ /* 0x000fe40004800000 */
[----:B------:R-:W-:Y:S02]  /*1210*/  FSEL R41, R35, -INF , !P2 ;  /* 0xff80000023297808 */ /* 0x000fe40005000000 */
[----:B------:R-:W-:Y:S02]  /*1220*/  FMNMX R40, R50, R75, !PT ;  /* 0x0000004b32287209 */ /* 0x000fe40007800000 */
[----:B------:R-:W-:-:S03]  /*1230*/  FMNMX R42, R92, R41, !PT ;  /* 0x000000295c2a7209 */ /* 0x000fc60007800000 */
[----:B------:R-:W0:Y:S04]  /*1240*/  SHFL.BFLY PT, R43, R40, 0x2, 0x1f ;  /* 0x0c401f00282b7f89 */ /* 0x000e2800000e0000 */
[----:B------:R-:W1:Y:S01]  /*1250*/  SHFL.BFLY PT, R49, R42, 0x2, 0x1f ;  /* 0x0c401f002a317f89 */ /* 0x000e6200000e0000 */
[----:B------:R-:W-:Y:S01]  /*1260*/  ISETP.GT.U32.AND P2, PT, R51, R56, PT ;  /* 0x000000383300720c */ /* 0x000fe20003f44070 */
[----:B------:R-:W-:-:S03]  /*1270*/  FMUL R34, R44, c[0x0][0x188] ;  /* 0x000062002c227a20 */ /* 0x000fc60000400000 */
[----:B------:R-:W-:Y:S02]  /*1280*/  ISETP.GT.U32.AND.EX P2, PT, R48, RZ, PT, P2 ;  /* 0x000000ff3000720c */ /* 0x000fe40003f44120 */
[C---:B------:R-:W-:Y:S02]  /*1290*/  ISETP.GE.U32.AND P6, PT, R51.reuse, R56, PT ;  /* 0x000000383300720c */ /* 0x040fe40003fc6070 */
[----:B------:R-:W-:Y:S02]  /*12a0*/  FSEL R34, R34, -INF , !P2 ;  /* 0xff80000022227808 */ /* 0x000fe40005000000 */
[CC--:B------:R-:W-:Y:S02]  /*12b0*/  ISETP.GT.U32.AND P1, PT, R51.reuse, R58.reuse, PT ;  /* 0x0000003a3300720c */ /* 0x0c0fe40003f24070 */
        /* <DEDUP_REMOVED lines=10> */
[----:B0-----:R-:W-:Y:S02]  /*1360*/  FMNMX R43, R40, R43, !PT ;  /* 0x0000002b282b7209 */ /* 0x001fe40007800000 */
[----:B-1----:R-:W-:Y:S02]  /*1370*/  FMNMX R49, R42, R49, !PT ;  /* 0x000000312a317209 */ /* 0x002fe40007800000 */
[----:B------:R-:W-:-:S02]  /*1380*/  FMNMX R40, R34, R35, !PT ;  /* 0x0000002322287209 */ /* 0x000fc40007800000 */
[----:B------:R-:W-:-:S03]  /*1390*/  FMNMX R42, R32, R33, !PT ;  /* 0x00000021202a7209 */ /* 0x000fc60007800000 */
[----:B------:R-:W0:Y:S04]  /*13a0*/  SHFL.BFLY PT, R45, R40, 0x2, 0x1f ;  /* 0x0c401f00282d7f89 */ /* 0x000e2800000e0000 */
[----:B------:R-:W1:Y:S04]  /*13b0*/  SHFL.BFLY PT, R47, R42, 0x2, 0x1f ;  /* 0x0c401f002a2f7f89 */ /* 0x000e6800000e0000 */
[----:B------:R-:W2:Y:S01]  /*13c0*/  SHFL.BFLY PT, R44, R43, 0x1, 0x1f ;  /* 0x0c201f002b2c7f89 */ /* 0x000ea200000e0000 */
[----:B0-----:R-:W-:Y:S02]  /*13d0*/  FMNMX R45, R40, R45, !PT ;  /* 0x0000002d282d7209 */ /* 0x001fe40007800000 */
[----:B-1----:R-:W-:-:S03]  /*13e0*/  FMNMX R47, R42, R47, !PT ;  /* 0x0000002f2a2f7209 */ /* 0x002fc60007800000 */
[----:B------:R-:W-:Y:S01]  /*13f0*/  SHFL.BFLY PT, R46, R45, 0x1, 0x1f ;  /* 0x0c201f002d2e7f89 */ /* 0x000fe200000e0000 */
[----:B--2---:R-:W-:-:S03]  /*1400*/  FMNMX R94, R43, R44, !PT ;  /* 0x0000002c2b5e7209 */ /* 0x004fc60007800000 */
[----:B------:R-:W0:Y:S04]  /*1410*/  SHFL.BFLY PT, R44, R49, 0x1, 0x1f ;  /* 0x0c201f00312c7f89 */ /* 0x000e2800000e0000 */
[----:B------:R-:W1:Y:S04]  /*1420*/  SHFL.BFLY PT, R48, R47, 0x1, 0x1f ;  /* 0x0c201f002f307f89 */ /* 0x000e6800000e0000 */
[----:B------:R-:W-:Y:S01]  /*1430*/  @P5 STS [R25+0x1000], R94 ;  /* 0x0010005e19005388 */ /* 0x000fe20000000800 */
[----:B0-----:R-:W-:Y:S02]  /*1440*/  FMNMX R51, R49, R44, !PT ;  /* 0x0000002c31337209 */ /* 0x001fe40007800000 */
[----:B------:R-:W-:-:S02]  /*1450*/  FMNMX R44, R45, R46, !PT ;  /* 0x0000002e2d2c7209 */ /* 0x000fc40007800000 */
[----:B-1----:R-:W-:Y:S01]  /*1460*/  FMNMX R93, R47, R48, !PT ;  /* 0x000000302f5d7209 */ /* 0x002fe20007800000 */
[----:B------:R-:W-:Y:S04]  /*1470*/  @P5 STS [R22+0x1000], R51 ;  /* 0x0010003316005388 */ /* 0x000fe80000000800 */
[----:B------:R-:W-:Y:S04]  /*1480*/  @P5 STS [R23+0x1000], R44 ;  /* 0x0010002c17005388 */ /* 0x000fe80000000800 */
[----:B------:R-:W-:Y:S04]  /*1490*/  @P5 STS [R24+0x1000], R93 ;  /* 0x0010005d18005388 */ /* 0x000fe80000000800 */
[----:B------:R-:W-:Y:S06]  /*14a0*/  BAR.SYNC.DEFER_BLOCKING 0x0 ;  /* 0x0000000000007b1d */ /* 0x000fec0000010000 */
[----:B------:R-:W0:Y:S04]  /*14b0*/  @!P4 LDS R52, [R70.X4+0x1000] ;  /* 0x001000004634c984 */ /* 0x000e280000004800 */
[----:B0-----:R-:W0:Y:S02]  /*14c0*/  SHFL.BFLY PT, R43, R52, 0x1, 0x1f ;  /* 0x0c201f00342b7f89 */ /* 0x001e2400000e0000 */
[----:B0-----:R-:W-:-:S05]  /*14d0*/  FMNMX R43, R52, R43, !PT ;  /* 0x0000002b342b7209 */ /* 0x001fca0007800000 */
[----:B------:R-:W-:Y:S04]  /*14e0*/  @P0 STS [R70.X4+0x1000], R43 ;  /* 0x0010002b46000388 */ /* 0x000fe80000004800 */
[----:B------:R-:W-:Y:S06]  /*14f0*/  BAR.SYNC.DEFER_BLOCKING 0x0 ;  /* 0x0000000000007b1d */ /* 0x000fec0000010000 */
[----:B------:R-:W0:Y:S04]  /*1500*/  LDS R49, [R4+0x1000] ;  /* 0x0010000004317984 */ /* 0x000e280000000800 */
[----:B------:R-:W1:Y:S04]  /*1510*/  LDS R46, [R55.X8+0x1000] ;  /* 0x00100000372e7984 */ /* 0x000e680000008800 */
[----:B------:R-:W-:Y:S01]  /*1520*/  LDS R47, [R57.X8+0x1000] ;  /* 0x00100000392f7984 */ /* 0x000fe20000008800 */
[----:B0-----:R-:W-:-:S05]  /*1530*/  FMNMX R49, R49, R74, !PT ;  /* 0x0000004a31317209 */ /* 0x001fca0007800000 */
[----:B------:R-:W-:Y:S01]  /*1540*/  FADD R40, R50, -R49 ;  /* 0x8000003132287221 */ /* 0x000fe20000000000 */
[----:B-1----:R-:W-:-:S03]  /*1550*/  FMNMX R46, R46, R73, !PT ;  /* 0x000000492e2e7209 */ /* 0x002fc60007800000 */
[----:B------:R-:W-:Y:S02]  /*1560*/  FMUL R44, R40, 1.4426950216293334961 ;  /* 0x3fb8aa3b282c7820 */ /* 0x000fe40000400000 */
[----:B------:R-:W-:Y:S02]  /*1570*/  FADD R40, R75, -R49 ;  /* 0x800000314b287221 */ /* 0x000fe40000000000 */
[--C-:B------:R-:W-:Y:S02]  /*1580*/  FADD R41, R41, -R46.reuse ;  /* 0x8000002e29297221 */ /* 0x100fe40000000000 */
[----:B------:R-:W-:Y:S02]  /*1590*/  FMUL R45, R40, 1.4426950216293334961 ;  /* 0x3fb8aa3b282d7820 */ /* 0x000fe40000400000 */
[----:B------:R-:W-:Y:S02]  /*15a0*/  FADD R40, R92, -R46 ;  /* 0x8000002e5c287221 */ /* 0x000fe40000000000 */
[----:B------:R-:W-:-:S02]  /*15b0*/  FMUL R41, R41, 1.4426950216293334961 ;  /* 0x3fb8aa3b29297820 */ /* 0x000fc40000400000 */
[----:B------:R-:W-:Y:S02]  /*15c0*/  FMUL R40, R40, 1.4426950216293334961 ;  /* 0x3fb8aa3b28287820 */ /* 0x000fe40000400000 */
[----:B------:R-:W-:Y:S08]  /*15d0*/  MUFU.EX2 R51, R41 ;  /* 0x0000002900337308 */ /* 0x000ff00000000800 */
[----:B------:R-:W0:Y:S08]  /*15e0*/  MUFU.EX2 R50, R40 ;  /* 0x0000002800327308 */ /* 0x000e300000000800 */
[----:B------:R-:W-:Y:S01]  /*15f0*/  MUFU.EX2 R44, R44 ;  /* 0x0000002c002c7308 */ /* 0x000fe20000000800 */
[----:B0-----:R-:W-:-:S07]  /*1600*/  FADD R43, R50, R51 ;  /* 0x00000033322b7221 */ /* 0x001fce0000000000 */
[----:B------:R-:W0:Y:S01]  /*1610*/  MUFU.EX2 R45, R45 ;  /* 0x0000002d002d7308 */ /* 0x000e220000000800 */
[----:B------:R-:W1:Y:S01]  /*1620*/  SHFL.BFLY PT, R48, R43, 0x2, 0x1f ;  /* 0x0c401f002b307f89 */ /* 0x000e6200000e0000 */
[----:B0-----:R-:W-:-:S05]  /*1630*/  FADD R42, R44, R45 ;  /* 0x0000002d2c2a7221 */ /* 0x001fca0000000000 */
[----:B------:R-:W0:Y:S01]  /*1640*/  SHFL.BFLY PT, R75, R42, 0x2, 0x1f ;  /* 0x0c401f002a4b7f89 */ /* 0x000e2200000e0000 */
[----:B-1----:R-:W-:-:S03]  /*1650*/  FADD R94, R43, R48 ;  /* 0x000000302b5e7221 */ /* 0x002fc60000000000 */
[----:B------:R-:W1:Y:S04]  /*1660*/  LDS R48, [R59.X8+0x1000] ;  /* 0x001000003b307984 */ /* 0x000e680000008800 */
[----:B------:R-:W-:Y:S01]  /*1670*/  SHFL.BFLY PT, R41, R94, 0x1, 0x1f ;  /* 0x0c201f005e297f89 */ /* 0x000fe200000e0000 */
[----:B0-----:R-:W-:-:S05]  /*1680*/  FADD R92, R42, R75 ;  /* 0x0000004b2a5c7221 */ /* 0x001fca0000000000 */
[----:B------:R-:W0:Y:S01]  /*1690*/  SHFL.BFLY PT, R93, R92, 0x1, 0x1f ;  /* 0x0c201f005c5d7f89 */ /* 0x000e2200000e0000 */
[----:B------:R-:W-:-:S05]  /*16a0*/  FMNMX R47, R47, R72, !PT ;  /* 0x000000482f2f7209 */ /* 0x000fca0007800000 */
[--C-:B------:R-:W-:Y:S02]  /*16b0*/  FADD R34, R34, -R47.reuse ;  /* 0x8000002f22227221 */ /* 0x100fe40000000000 */
[----:B------:R-:W-:Y:S02]  /*16c0*/  FADD R35, R35, -R47 ;  /* 0x8000002f23237221 */ /* 0x000fe40000000000 */
[----:B------:R-:W-:Y:S02]  /*16d0*/  FMUL R34, R34, 1.4426950216293334961 ;  /* 0x3fb8aa3b22227820 */ /* 0x000fe40000400000 */
[----:B------:R-:W-:Y:S01]  /*16e0*/  FMUL R35, R35, 1.4426950216293334961 ;  /* 0x3fb8aa3b23237820 */ /* 0x000fe20000400000 */
[----:B-1----:R-:W-:-:S05]  /*16f0*/  FMNMX R48, R48, R71, !PT ;  /* 0x0000004730307209 */ /* 0x002fca0007800000 */
[--C-:B------:R-:W-:Y:S02]  /*1700*/  FADD R32, R32, -R48.reuse ;  /* 0x8000003020207221 */ /* 0x100fe40000000000 */
[----:B------:R-:W-:Y:S02]  /*1710*/  FADD R33, R33, -R48 ;  /* 0x8000003021217221 */ /* 0x000fe40000000000 */
[----:B------:R-:W-:Y:S02]  /*1720*/  FMUL R32, R32, 1.4426950216293334961 ;  /* 0x3fb8aa3b20207820 */ /* 0x000fe40000400000 */
[----:B------:R-:W-:Y:S01]  /*1730*/  FMUL R33, R33, 1.4426950216293334961 ;  /* 0x3fb8aa3b21217820 */ /* 0x000fe20000400000 */
[----:B------:R-:W-:Y:S01]  /*1740*/  MUFU.EX2 R75, R34 ;  /* 0x00000022004b7308 */ /* 0x000fe20000000800 */
[----:B0-----:R-:W-:Y:S01]  /*1750*/  FADD R42, R92, R93 ;  /* 0x0000005d5c2a7221 */ /* 0x001fe20000000000 */
[----:B------:R-:W-:Y:S01]  /*1760*/  BAR.SYNC.DEFER_BLOCKING 0x0 ;  /* 0x0000000000007b1d */ /* 0x000fe20000010000 */
[----:B------:R-:W-:-:S05]  /*1770*/  FADD R43, R94, R41 ;  /* 0x000000295e2b7221 */ /* 0x000fca0000000000 */
[----:B------:R-:W0:Y:S08]  /*1780*/  MUFU.EX2 R92, R35 ;  /* 0x00000023005c7308 */ /* 0x000e300000000800 */
[----:B------:R-:W-:Y:S08]  /*1790*/  MUFU.EX2 R93, R32 ;  /* 0x00000020005d7308 */ /* 0x000ff00000000800 */
[----:B------:R-:W1:Y:S01]  /*17a0*/  MUFU.EX2 R94, R33 ;  /* 0x00000021005e7308 */ /* 0x000e620000000800 */
[----:B0-----:R-:W-:-:S05]  /*17b0*/  FADD R40, R75, R92 ;  /* 0x0000005c4b287221 */ /* 0x001fca0000000000 */
[----:B------:R-:W0:Y:S01]  /*17c0*/  SHFL.BFLY PT, R41, R40, 0x2, 0x1f ;  /* 0x0c401f0028297f89 */ /* 0x000e2200000e0000 */
[----:B-1----:R-:W-:-:S05]  /*17d0*/  FADD R34, R93, R94 ;  /* 0x0000005e5d227221 */ /* 0x002fca0000000000 */
[----:B------:R-:W1:Y:S04]  /*17e0*/  SHFL.BFLY PT, R35, R34, 0x2, 0x1f ;  /* 0x0c401f0022237f89 */ /* 0x000e6800000e0000 */
[----:B------:R-:W-:Y:S01]  /*17f0*/  @P5 STS [R25+0x1000], R42 ;  /* 0x0010002a19005388 */ /* 0x000fe20000000800 */
[----:B0-----:R-:W-:-:S05]  /*1800*/  FADD R41, R40, R41 ;  /* 0x0000002928297221 */ /* 0x001fca0000000000 */
[----:B------:R-:W0:Y:S01]  /*1810*/  SHFL.BFLY PT, R42, R41, 0x1, 0x1f ;  /* 0x0c201f00292a7f89 */ /* 0x000e2200000e0000 */
[----:B-1----:R-:W-:-:S05]  /*1820*/  FADD R35, R34, R35 ;  /* 0x0000002322237221 */ /* 0x002fca0000000000 */
[----:B------:R-:W1:Y:S04]  /*1830*/  SHFL.BFLY PT, R40, R35, 0x1, 0x1f ;  /* 0x0c201f0023287f89 */ /* 0x000e6800000e0000 */
[----:B------:R-:W-:Y:S01]  /*1840*/  @P5 STS [R22+0x1000], R43 ;  /* 0x0010002b16005388 */ /* 0x000fe20000000800 */
[----:B0-----:R-:W-:-:S05]  /*1850*/  FADD R42, R41, R42 ;  /* 0x0000002a292a7221 */ /* 0x001fca0000000000 */
[----:B------:R-:W-:Y:S01]  /*1860*/  @P5 STS [R23+0x1000], R42 ;  /* 0x0010002a17005388 */ /* 0x000fe20000000800 */
[----:B-1----:R-:W-:-:S05]  /*1870*/  FADD R95, R35, R40 ;  /* 0x00000028235f7221 */ /* 0x002fca0000000000 */
[----:B------:R-:W-:Y:S04]  /*1880*/  @P5 STS [R24+0x1000], R95 ;  /* 0x0010005f18005388 */ /* 0x000fe80000000800 */
[----:B------:R-:W-:Y:S06]  /*1890*/  BAR.SYNC.DEFER_BLOCKING 0x0 ;  /* 0x0000000000007b1d */ /* 0x000fec0000010000 */
[----:B------:R-:W0:Y:S04]  /*18a0*/  @!P4 LDS R53, [R70.X4+0x1000] ;  /* 0x001000004635c984 */ /* 0x000e280000004800 */
[----:B0-----:R-:W0:Y:S02]  /*18b0*/  SHFL.BFLY PT, R32, R53, 0x1, 0x1f ;  /* 0x0c201f0035207f89 */ /* 0x001e2400000e0000 */
[----:B0-----:R-:W-:-:S05]  /*18c0*/  FADD R41, R53, R32 ;  /* 0x0000002035297221 */ /* 0x001fca0000000000 */
[----:B------:R-:W-:Y:S04]  /*18d0*/  @P0 STS [R70.X4+0x1000], R41 ;  /* 0x0010002946000388 */ /* 0x000fe80000004800 */
[----:B------:R-:W-:Y:S01]  /*18e0*/  BAR.SYNC.DEFER_BLOCKING 0x0 ;  /* 0x0000000000007b1d */ /* 0x000fe20000010000 */
[----:B------:R-:W-:-:S04]  /*18f0*/  FADD R32, -R49, R74 ;  /* 0x0000004a31207221 */ /* 0x000fc80000000100 */
[----:B------:R-:W-:Y:S02]  /*1900*/  FMUL R33, R32, 1.4426950216293334961 ;  /* 0x3fb8aa3b20217820 */ /* 0x000fe40000400000 */
[----:B------:R-:W-:Y:S01]  /*1910*/  FADD R32, -R46, R73 ;  /* 0x000000492e207221 */ /* 0x000fe20000000100 */
[----:B------:R-:W0:Y:S04]  /*1920*/  LDS R40, [R4+0x1000] ;  /* 0x0010000004287984 */ /* 0x000e280000000800 */
[----:B------:R-:W1:Y:S04]  /*1930*/  LDS R35, [R55.X8+0x1000] ;  /* 0x0010000037237984 */ /* 0x000e680000008800 */
[----:B------:R-:W2:Y:S01]  /*1940*/  LDS R42, [R57.X8+0x1000] ;  /* 0x00100000392a7984 */ /* 0x000ea20000008800 */
[----:B------:R-:W-:-:S02]  /*1950*/  FMUL R34, R32, 1.4426950216293334961 ;  /* 0x3fb8aa3b20227820 */ /* 0x000fc40000400000 */
[----:B------:R-:W-:-:S04]  /*1960*/  FADD R32, -R47, R72 ;  /* 0x000000482f207221 */ /* 0x000fc80000000100 */
[----:B------:R-:W-:Y:S01]  /*1970*/  FMUL R72, R32, 1.4426950216293334961 ;  /* 0x3fb8aa3b20487820 */ /* 0x000fe20000400000 */
[----:B------:R-:W3:Y:S08]  /*1980*/  MUFU.EX2 R33, R33 ;  /* 0x0000002100217308 */ /* 0x000ef00000000800 */
[----:B------:R-:W4:Y:S08]  /*1990*/  MUFU.EX2 R34, R34 ;  /* 0x0000002200227308 */ /* 0x000f300000000800 */
[----:B------:R-:W2:Y:S01]  /*19a0*/  MUFU.EX2 R72, R72 ;  /* 0x0000004800487308 */ /* 0x000ea20000000800 */
[----:B---3--:R-:W-:-:S02]  /*19b0*/  FMUL R28, R33, R28 ;  /* 0x0000001c211c7220 */ /* 0x008fc40000400000 */
[C---:B------:R-:W-:Y:S02]  /*19c0*/  FMUL R29, R33.reuse, R29 ;  /* 0x0000001d211d7220 */ /* 0x040fe40000400000 */
[----:B0-----:R-:W-:Y:S02]  /*19d0*/  FFMA R63, R33, R63, R40 ;  /* 0x0000003f213f7223 */ /* 0x001fe40000000028 */
[C---:B----4-:R-:W-:Y:S02]  /*19e0*/  FMUL R30, R34.reuse, R30 ;  /* 0x0000001e221e7220 */ /* 0x050fe40000400000 */
[C---:B-1----:R-:W-:Y:S02]  /*19f0*/  FFMA R62, R34.reuse, R62, R35 ;  /* 0x0000003e223e7223 */ /* 0x042fe40000000023 */
[----:B------:R-:W-:Y:S02]  /*1a00*/  FMUL R31, R34, R31 ;  /* 0x0000001f221f7220 */ /* 0x000fe40000400000 */
[----:B------:R-:W-:-:S04]  /*1a10*/  IMAD.WIDE R32, R0, 0x2, R82 ;  /* 0x0000000200207825 */ /* 0x000fc800078e0252 */
[----:B--2---:R-:W-:Y:S02]  /*1a20*/  FFMA R61, R72, R61, R42 ;  /* 0x0000003d483d7223 */ /* 0x004fe4000000002a */
[C---:B------:R-:W-:Y:S01]  /*1a30*/  IMAD.WIDE R34, R0.reuse, 0x2, R80 ;  /* 0x0000000200227825 */ /* 0x040fe200078e0250 */
[----:B------:R-:W2:Y:S03]  /*1a40*/  LDG.E.U16 R32, [R32.64] ;  /* 0x0000000620207981 */ /* 0x000ea6000c1e1500 */
[C---:B------:R-:W-:Y:S01]  /*1a50*/  IMAD.WIDE R40, R0.reuse, 0x2, R78 ;  /* 0x0000000200287825 */ /* 0x040fe200078e024e */
[----:B------:R-:W3:Y:S03]  /*1a60*/  LDG.E.U16 R74, [R34.64] ;  /* 0x00000006224a7981 */ /* 0x000ee6000c1e1500 */
[----:B------:R-:W-:Y:S01]  /*1a70*/  IMAD.WIDE R42, R0, 0x2, R76 ;  /* 0x00000002002a7825 */ /* 0x000fe200078e024c */
[----:B------:R-:W4:Y:S04]  /*1a80*/  LDG.E.U16 R96, [R40.64] ;  /* 0x0000000628607981 */ /* 0x000f28000c1e1500 */
[----:B------:R-:W5:Y:S01]  /*1a90*/  LDG.E.U16 R98, [R42.64] ;  /* 0x000000062a627981 */ /* 0x000f62000c1e1500 */
[----:B------:R-:W-:-:S03]  /*1aa0*/  F2FP.BF16.PACK_AB R95, R51, R50 ;  /* 0x00000032335f723e */ /* 0x000fc600000010ff */
[----:B------:R-:W0:Y:S04]  /*1ab0*/  LDS R51, [R59.X8+0x1000] ;  /* 0x001000003b337984 */ /* 0x000e280000008800 */
[----:B------:R-:W-:Y:S01]  /*1ac0*/  BAR.SYNC.DEFER_BLOCKING 0x0 ;  /* 0x0000000000007b1d */ /* 0x000fe20000010000 */
[----:B------:R-:W-:Y:S02]  /*1ad0*/  F2FP.BF16.PACK_AB R73, R45, R44 ;  /* 0x0000002c2d49723e */ /* 0x000fe400000010ff */
[----:B------:R-:W-:Y:S02]  /*1ae0*/  F2FP.BF16.PACK_AB R75, R92, R75 ;  /* 0x0000004b5c4b723e */ /* 0x000fe400000010ff */
[----:B------:R-:W-:Y:S01]  /*1af0*/  F2FP.BF16.PACK_AB R93, R94, R93 ;  /* 0x0000005d5e5d723e */ /* 0x000fe200000010ff */
[----:B------:R-:W-:-:S04]  /*1b00*/  FADD R50, -R48, R71 ;  /* 0x0000004730327221 */ /* 0x000fc80000000100 */
[----:B------:R-:W-:-:S06]  /*1b10*/  FMUL R50, R50, 1.4426950216293334961 ;  /* 0x3fb8aa3b32327820 */ /* 0x000fcc0000400000 */
[----:B------:R-:W1:Y:S01]  /*1b20*/  MUFU.EX2 R50, R50 ;  /* 0x0000003200327308 */ /* 0x000e620000000800 */
[----:B------:R-:W-:Y:S01]  /*1b30*/  UIADD3 UR4, UP0, UR4, 0x10, URZ ;  /* 0x0000001004047890 */ /* 0x000fe2000ff1e03f */
[C---:B------:R-:W-:Y:S02]  /*1b40*/  FMUL R36, R72.reuse, R36 ;  /* 0x0000002448247220 */ /* 0x040fe40000400000 */
[----:B------:R-:W-:Y:S01]  /*1b50*/  FMUL R37, R72, R37 ;  /* 0x0000002548257220 */ /* 0x000fe20000400000 */
[----:B------:R-:W-:Y:S02]  /*1b60*/  UIADD3.X UR5, URZ, UR5, URZ, UP0, !UPT ;  /* 0x000000053f057290 */ /* 0x000fe400087fe43f */
[----:B------:R-:W-:Y:S01]  /*1b70*/  ISETP.LE.U32.AND P1, PT, R64, UR4, PT ;  /* 0x0000000440007c0c */ /* 0x000fe2000bf23070 */
[C---:B-1----:R-:W-:Y:S02]  /*1b80*/  FMUL R38, R50.reuse, R38 ;  /* 0x0000002632267220 */ /* 0x042fe40000400000 */
[C---:B------:R-:W-:Y:S01]  /*1b90*/  FMUL R39, R50.reuse, R39 ;  /* 0x0000002732277220 */ /* 0x040fe20000400000 */
[----:B------:R-:W-:Y:S01]  /*1ba0*/  MOV R72, R47 ;  /* 0x0000002f00487202 */ /* 0x000fe20000000f00 */
[----:B0-----:R-:W-:-:S02]  /*1bb0*/  FFMA R60, R50, R60, R51 ;  /* 0x0000003c323c7223 */ /* 0x001fc40000000033 */
[----:B------:R-:W-:Y:S01]  /*1bc0*/  IMAD.MOV.U32 R71, RZ, RZ, R48 ;  /* 0x000000ffff477224 */ /* 0x000fe200078e0030 */
[----:B--2---:R-:W-:Y:S04]  /*1bd0*/  STS.U16 [R9+0x1000], R32 ;  /* 0x0010002009007388 */ /* 0x004fe80000000400 */
[----:B---3--:R0:W-:Y:S04]  /*1be0*/  STS.U16 [R9+0x1200], R74 ;  /* 0x0012004a09007388 */ /* 0x0081e80000000400 */
[----:B----4-:R-:W-:Y:S04]  /*1bf0*/  STS.U16 [R9+0x1400], R96 ;  /* 0x0014006009007388 */ /* 0x010fe80000000400 */
[----:B-----5:R-:W-:Y:S04]  /*1c00*/  STS.U16 [R9+0x1600], R98 ;  /* 0x0016006209007388 */ /* 0x020fe80000000400 */
[----:B------:R1:W-:Y:S04]  /*1c10*/  STS [R10+0x1800], R73 ;  /* 0x001800490a007388 */ /* 0x0003e80000000800 */
[----:B------:R-:W-:Y:S04]  /*1c20*/  STS [R10+0x1900], R95 ;  /* 0x0019005f0a007388 */ /* 0x000fe80000000800 */
[----:B------:R-:W-:Y:S04]  /*1c30*/  STS [R10+0x1a00], R75 ;  /* 0x001a004b0a007388 */ /* 0x000fe80000000800 */
[----:B------:R-:W-:Y:S04]  /*1c40*/  STS [R10+0x1b00], R93 ;  /* 0x001b005d0a007388 */ /* 0x000fe80000000800 */
[----:B------:R-:W-:Y:S06]  /*1c50*/  BAR.SYNC.DEFER_BLOCKING 0x0 ;  /* 0x0000000000007b1d */ /* 0x000fec0000010000 */
[----:B------:R-:W-:Y:S04]  /*1c60*/  LDSM.16.M88.2 R44, [R6+0x1000] ;  /* 0x00100000062c783b */ /* 0x000fe80000000100 */
[----:B------:R-:W2:Y:S04]  /*1c70*/  LDSM.16.M88.4 R32, [R7+0x1a00] ;  /* 0x001a00000720783b */ /* 0x000ea80000000200 */
[----:B------:R-:W3:Y:S01]  /*1c80*/  LDSM.16.M88.4 R40, [R7+0x1800] ;  /* 0x001800000728783b */ /* 0x000ee20000000200 */
[----:B0-----:R-:W-:-:S02]  /*1c90*/  IMAD.MOV.U32 R74, RZ, RZ, R49 ;  /* 0x000000ffff4a7224 */ /* 0x001fc400078e0031 */
[----:B-1----:R-:W-:Y:S01]  /*1ca0*/  IMAD.MOV.U32 R73, RZ, RZ, R46 ;  /* 0x000000ffff497224 */ /* 0x002fe200078e002e */
[----:B--2---:R-:W-:Y:S07]  /*1cb0*/  HMMA.16816.F32.BF16 R36, R32, R44, R36 ;  /* 0x0000002c2024723c */ /* 0x004fee0000041824 */
[----:B------:R-:W-:-:S04]  /*1cc0*/  MOV R32, UR5 ;  /* 0x0000000500207c02 */ /* 0x000fc80008000f00 */
[----:B------:R-:W-:Y:S01]  /*1cd0*/  ISETP.GE.U32.AND.EX P1, PT, R32, RZ, PT, P1 ;  /* 0x000000ff2000720c */ /* 0x000fe20003f26110 */
[----:B------:R-:W-:Y:S01]  /*1ce0*/  IMAD.MOV.U32 R33, RZ, RZ, 0x10 ;  /* 0x00000010ff217424 */ /* 0x000fe200078e00ff */
[----:B---3--:R-:W-:Y:S03]  /*1cf0*/  HMMA.16816.F32.BF16 R28, R40, R44, R28 ;  /* 0x0000002c281c723c */ /* 0x008fe6000004181c */
[C---:B------:R-:W-:Y:S02]  /*1d00*/  IMAD R0, R33.reuse, c[0x0][0x1b4], R0 ;  /* 0x00006d0021007a24 */ /* 0x040fe400078e0200 */
[----:B------:R-:W-:-:S06]  /*1d10*/  IMAD R2, R33, c[0x0][0x1a4], R2 ;  /* 0x0000690021027a24 */ /* 0x000fcc00078e0202 */
[----:B------:R-:W-:Y:S05]  /*1d20*/  @!P1 BRA `(.L_x_1) ;  /* 0xfffff15000009947 */ /* 0x000fea000383ffff */
.L_x_0:
[----:B------:R-:W-:Y:S01]  /*1d30*/  IMAD R5, R16, 0x8, R13 ;  /* 0x0000000810057824 */ /* 0x000fe200078e020d */
[-C--:B------:R-:W-:Y:S01]  /*1d40*/  LEA R8, P0, R15, R20.reuse, 0x1 ;  /* 0x000000140f087211 */ /* 0x080fe200078008ff */
[----:B------:R-:W-:Y:S01]  /*1d50*/  IMAD R67, R67, c[0x0][0x1c8], RZ ;  /* 0x0000720043437a24 */ /* 0x000fe200078e02ff */
[----:B------:R-:W-:Y:S01]  /*1d60*/  LEA R2, P1, R13, R20, 0x1 ;  /* 0x000000140d027211 */ /* 0x000fe200078208ff */
[----:B------:R-:W-:Y:S01]  /*1d70*/  FMUL R0, R60, 8388608 ;  /* 0x4b0000003c007820 */ /* 0x000fe20000400000 */
[----:B------:R-:W-:Y:S01]  /*1d80*/  LEA R11, R16, R5, 0x4 ;  /* 0x00000005100b7211 */ /* 0x000fe200078e20ff */
[----:B------:R-:W-:Y:S01]  /*1d90*/  IMAD.MOV.U32 R51, RZ, RZ, R38 ;  /* 0x000000ffff337224 */ /* 0x000fe200078e0026 */
[-C--:B------:R-:W-:Y:S01]  /*1da0*/  LEA.HI.X.SX32 R9, R15, R18.reuse, 0x1, P0 ;  /* 0x000000120f097211 */ /* 0x080fe200000f0eff */
[----:B------:R-:W-:Y:S01]  /*1db0*/  IMAD R41, R66, c[0x0][0x1c8], RZ ;  /* 0x0000720042297a24 */ /* 0x000fe200078e02ff */
[----:B------:R-:W-:Y:S01]  /*1dc0*/  LEA.HI.X.SX32 R3, R13, R18, 0x1, P1 ;  /* 0x000000120d037211 */ /* 0x000fe200008f0eff */
[C---:B------:R-:W-:Y:S01]  /*1dd0*/  IMAD R15, R16.reuse, 0x8, R11 ;  /* 0x00000008100f7824 */ /* 0x040fe200078e020b */
[-C--:B------:R-:W-:Y:S01]  /*1de0*/  LEA R12, P0, R11, R20.reuse, 0x1 ;  /* 0x000000140b0c7211 */ /* 0x080fe200078008ff */
[----:B------:R-:W-:Y:S01]  /*1df0*/  FMUL R25, R61, 8388608 ;  /* 0x4b0000003d197820 */ /* 0x000fe20000400000 */
[-C--:B------:R-:W-:Y:S01]  /*1e00*/  LEA R6, P2, R5, R20.reuse, 0x1 ;  /* 0x0000001405067211 */ /* 0x080fe200078408ff */
[----:B------:R-:W-:Y:S01]  /*1e10*/  IMAD.MOV.U32 R59, RZ, RZ, R28 ;  /* 0x000000ffff3b7224 */ /* 0x000fe200078e001c */
[----:B------:R-:W-:Y:S01]  /*1e20*/  LEA R10, P1, R15, R20, 0x1 ;  /* 0x000000140f0a7211 */ /* 0x000fe200078208ff */
[----:B------:R-:W-:Y:S01]  /*1e30*/  IMAD.MOV.U32 R50, RZ, RZ, R30 ;  /* 0x000000ffff327224 */ /* 0x000fe200078e001e */
[-C--:B------:R-:W-:Y:S01]  /*1e40*/  LEA.HI.X.SX32 R13, R11, R18.reuse, 0x1, P0 ;  /* 0x000000120b0d7211 */ /* 0x080fe200000f0eff */
[----:B------:R-:W-:Y:S01]  /*1e50*/  BAR.SYNC.DEFER_BLOCKING 0x0 ;  /* 0x0000000000007b1d */ /* 0x000fe20000010000 */
[-C--:B------:R-:W-:Y:S01]  /*1e60*/  LEA.HI.X.SX32 R7, R5, R18.reuse, 0x1, P2 ;  /* 0x0000001205077211 */ /* 0x080fe200010f0eff */
[----:B------:R-:W-:Y:S01]  /*1e70*/  IMAD.MOV.U32 R55, RZ, RZ, R36 ;  /* 0x000000ffff377224 */ /* 0x000fe200078e0024 */
[----:B------:R-:W-:Y:S01]  /*1e80*/  LEA R35, R16, R15, 0x3 ;  /* 0x0000000f10237211 */ /* 0x000fe200078e18ff */
[----:B------:R-:W-:Y:S01]  /*1e90*/  FMUL R16, R62, 8388608 ;  /* 0x4b0000003e107820 */ /* 0x000fe20000400000 */
[----:B------:R-:W-:Y:S01]  /*1ea0*/  LEA.HI.X.SX32 R11, R15, R18, 0x1, P1 ;  /* 0x000000120f0b7211 */ /* 0x000fe200008f0eff */
[----:B------:R-:W-:Y:S01]  /*1eb0*/  FMUL R15, R63, 8388608 ;  /* 0x4b0000003f0f7820 */ /* 0x000fe20000400000 */
[----:B------:R-:W-:-:S02]  /*1ec0*/  LEA R4, P4, R67, R20, 0x1 ;  /* 0x0000001443047211 */ /* 0x000fc400078808ff */
[----:B------:R-:W-:Y:S02]  /*1ed0*/  FSETP.GT.AND P2, PT, |R60|, 8.50705917302346158658e+37, PT ;  /* 0x7e8000003c00780b */ /* 0x000fe40003f44200 */
[----:B------:R-:W-:Y:S02]  /*1ee0*/  FSETP.GEU.AND P6, PT, R63, 1.175494350822287508e-38, PT ;  /* 0x008000003f00780b */ /* 0x000fe40003fce000 */
[----:B------:R-:W-:Y:S02]  /*1ef0*/  LEA.HI.X.SX32 R5, R67, R18, 0x1, P4 ;  /* 0x0000001243057211 */ /* 0x000fe400020f0eff */
[----:B------:R-:W-:Y:S02]  /*1f00*/  FSETP.GEU.AND P4, PT, R62, 1.175494350822287508e-38, PT ;  /* 0x008000003e00780b */ /* 0x000fe40003f8e000 */
[----:B------:R-:W-:Y:S02]  /*1f10*/  FSEL R15, R15, R63, !P6 ;  /* 0x0000003f0f0f7208 */ /* 0x000fe40007000000 */
[----:B------:R-:W-:-:S02]  /*1f20*/  MOV R45, R39 ;  /* 0x00000027002d7202 */ /* 0x000fc40000000f00 */
[----:B------:R-:W-:Y:S01]  /*1f30*/  FSETP.GEU.AND P1, PT, R60, 1.175494350822287508e-38, PT ;  /* 0x008000003c00780b */ /* 0x000fe20003f2e000 */
[----:B------:R-:W-:Y:S01]  /*1f40*/  @P2 FMUL R51, R51, 0.25 ;  /* 0x3e80000033332820 */ /* 0x000fe20000400000 */
[----:B------:R-:W-:Y:S01]  /*1f50*/  IADD3 R22, R15, -0x3f3504f3, RZ ;  /* 0xc0cafb0d0f167810 */ /* 0x000fe20007ffe0ff */
[----:B------:R-:W-:Y:S01]  /*1f60*/  @P2 FMUL R45, R45, 0.25 ;  /* 0x3e8000002d2d2820 */ /* 0x000fe20000400000 */
[----:B------:R-:W-:Y:S02]  /*1f70*/  FSEL R16, R16, R62, !P4 ;  /* 0x0000003e10107208 */ /* 0x000fe40006000000 */
[----:B------:R-:W-:Y:S02]  /*1f80*/  FSETP.GEU.AND P0, PT, |R60|, 1.175494350822287508e-38, PT ;  /* 0x008000003c00780b */ /* 0x000fe40003f0e200 */
[----:B------:R-:W-:Y:S01]  /*1f90*/  FSEL R0, R0, R60, !P1 ;  /* 0x0000003c00007208 */ /* 0x000fe20004800000 */
[----:B------:R-:W-:Y:S01]  /*1fa0*/  @P2 FMUL R60, R60, 0.25 ;  /* 0x3e8000003c3c2820 */ /* 0x000fe20000400000 */
[----:B------:R-:W-:-:S02]  /*1fb0*/  LOP3.LUT R32, R22, 0xff800000, RZ, 0xc0, !PT ;  /* 0xff80000016207812 */ /* 0x000fc400078ec0ff */
[----:B------:R-:W-:Y:S02]  /*1fc0*/  IADD3 R23, R16, -0x3f3504f3, RZ ;  /* 0xc0cafb0d10177810 */ /* 0x000fe40007ffe0ff */
[----:B------:R-:W-:Y:S01]  /*1fd0*/  LEA R22, P2, R35, R20, 0x1 ;  /* 0x0000001423167211 */ /* 0x000fe200078408ff */
[----:B------:R0:W-:Y:S01]  /*1fe0*/  I2F R27, R32 ;  /* 0x00000020001b7306 */ /* 0x0001e20000201400 */
[----:B------:R-:W-:Y:S02]  /*1ff0*/  LOP3.LUT R33, R23, 0xff800000, RZ, 0xc0, !PT ;  /* 0xff80000017217812 */ /* 0x000fe400078ec0ff */
[----:B------:R-:W-:Y:S01]  /*2000*/  LEA.HI.X.SX32 R23, R35, R18, 0x1, P2 ;  /* 0x0000001223177211 */ /* 0x000fe200010f0eff */
[----:B------:R-:W-:Y:S01]  /*2010*/  @!P0 FMUL R60, R60, 16777216 ;  /* 0x4b8000003c3c8820 */ /* 0x000fe20000400000 */
[----:B------:R-:W-:Y:S01]  /*2020*/  FSETP.GT.AND P2, PT, |R63|, 8.50705917302346158658e+37, PT ;  /* 0x7e8000003f00780b */ /* 0x000fe20003f44200 */
[----:B------:R-:W-:Y:S01]  /*2030*/  @!P0 FMUL R45, R45, 16777216 ;  /* 0x4b8000002d2d8820 */ /* 0x000fe20000400000 */
[----:B------:R-:W-:Y:S01]  /*2040*/  FSETP.GEU.AND P5, PT, R61, 1.175494350822287508e-38, PT ;  /* 0x008000003d00780b */ /* 0x000fe20003fae000 */
[----:B------:R-:W-:Y:S01]  /*2050*/  @!P0 FMUL R51, R51, 16777216 ;  /* 0x4b80000033338820 */ /* 0x000fe20000400000 */
[----:B------:R-:W-:Y:S01]  /*2060*/  FSEL R26, RZ, -23, P6 ;  /* 0xc1b80000ff1a7808 */ /* 0x000fe20003000000 */
[----:B------:R1:W-:Y:S01]  /*2070*/  I2F R35, R33 ;  /* 0x0000002100237306 */ /* 0x0003e20000201400 */
[----:B------:R-:W-:-:S02]  /*2080*/  FSEL R28, RZ, -23, P4 ;  /* 0xc1b80000ff1c7808 */ /* 0x000fc40002000000 */
[----:B------:R-:W-:Y:S02]  /*2090*/  LEA R24, P6, R41, R20, 0x1 ;  /* 0x0000001429187211 */ /* 0x000fe400078c08ff */
[----:B------:R-:W-:Y:S02]  /*20a0*/  MOV R57, R29 ;  /* 0x0000001d00397202 */ /* 0x000fe40000000f00 */
[----:B------:R-:W-:Y:S01]  /*20b0*/  FSETP.GEU.AND P4, PT, |R63|, 1.175494350822287508e-38, PT ;  /* 0x008000003f00780b */ /* 0x000fe20003f8e200 */
[----:B------:R-:W-:Y:S01]  /*20c0*/  @P2 FMUL R59, R59, 0.25 ;  /* 0x3e8000003b3b2820 */ /* 0x000fe20000400000 */
[----:B------:R-:W-:Y:S01]  /*20d0*/  FSEL R20, R25, R61, !P5 ;  /* 0x0000003d19147208 */ /* 0x000fe20006800000 */
[----:B------:R-:W-:Y:S01]  /*20e0*/  @P2 FMUL R57, R57, 0.25 ;  /* 0x3e80000039392820 */ /* 0x000fe20000400000 */
[----:B------:R-:W-:Y:S01]  /*20f0*/  FSEL R29, RZ, -23, P5 ;  /* 0xc1b80000ff1d7808 */ /* 0x000fe20002800000 */
[----:B------:R-:W-:Y:S01]  /*2100*/  @P2 FMUL R63, R63, 0.25 ;  /* 0x3e8000003f3f2820 */ /* 0x000fe20000400000 */
[----:B------:R-:W-:Y:S01]  /*2110*/  FSETP.GT.AND P5, PT, |R62|, 8.50705917302346158658e+37, PT ;  /* 0x7e8000003e00780b */ /* 0x000fe20003fa4200 */
[----:B------:R-:W-:Y:S01]  /*2120*/  MUFU.RCP R40, R60 ;  /* 0x0000003c00287308 */ /* 0x000fe20000001000 */
[----:B------:R-:W-:-:S02]  /*2130*/  FSEL R38, RZ, -23, P1 ;  /* 0xc1b80000ff267808 */ /* 0x000fc40000800000 */
[----:B------:R-:W-:Y:S02]  /*2140*/  FSETP.GT.AND P1, PT, |R61|, 8.50705917302346158658e+37, PT ;  /* 0x7e8000003d00780b */ /* 0x000fe40003f24200 */
[----:B------:R-:W-:Y:S01]  /*2150*/  FSETP.GEU.AND P2, PT, |R62|, 1.175494350822287508e-38, PT ;  /* 0x008000003e00780b */ /* 0x000fe20003f4e200 */
[----:B------:R-:W-:Y:S01]  /*2160*/  @!P4 FMUL R63, R63, 16777216 ;  /* 0x4b8000003f3fc820 */ /* 0x000fe20000400000 */
[----:B------:R-:W-:Y:S01]  /*2170*/  FSETP.GEU.AND P0, PT, |R61|, 1.175494350822287508e-38, PT ;  /* 0x008000003d00780b */ /* 0x000fe20003f0e200 */
[----:B------:R-:W-:Y:S01]  /*2180*/  @!P4 FMUL R57, R57, 16777216 ;  /* 0x4b8000003939c820 */ /* 0x000fe20000400000 */
[----:B------:R-:W-:Y:S01]  /*2190*/  IADD3 R34, R20, -0x3f3504f3, RZ ;  /* 0xc0cafb0d14227810 */ /* 0x000fe20007ffe0ff */
[----:B------:R-:W2:Y:S01]  /*21a0*/  MUFU.RCP R42, R63 ;  /* 0x0000003f002a7308 */ /* 0x000ea20000001000 */
[----:B------:R-:W-:Y:S01]  /*21b0*/  LEA.HI.X.SX32 R25, R41, R18, 0x1, P6 ;  /* 0x0000001229197211 */ /* 0x000fe200030f0eff */
[----:B------:R-:W-:Y:S01]  /*21c0*/  @P5 FMUL R62, R62, 0.25 ;  /* 0x3e8000003e3e5820 */ /* 0x000fe20000400000 */
[----:B------:R-:W-:Y:S01]  /*21d0*/  LOP3.LUT R39, R34, 0xff800000, RZ, 0xc0, !PT ;  /* 0xff80000022277812 */ /* 0x000fe200078ec0ff */
[----:B------:R-:W-:Y:S01]  /*21e0*/  @!P4 FMUL R59, R59, 16777216 ;  /* 0x4b8000003b3bc820 */ /* 0x000fe20000400000 */
[----:B------:R-:W-:Y:S01]  /*21f0*/  IADD3 R18, R0, -0x3f3504f3, RZ ;  /* 0xc0cafb0d00127810 */ /* 0x000fe20007ffe0ff */
[----:B------:R-:W-:Y:S01]  /*2200*/  @P1 FMUL R61, R61, 0.25 ;  /* 0x3e8000003d3d1820 */ /* 0x000fe20000400000 */
[----:B------:R-:W-:Y:S01]  /*2210*/  MOV R44, R31 ;  /* 0x0000001f002c7202 */ /* 0x000fe20000000f00 */
[----:B------:R-:W-:Y:S01]  /*2220*/  @!P2 FMUL R62, R62, 16777216 ;  /* 0x4b8000003e3ea820 */ /* 0x000fe20000400000 */
[----:B------:R-:W3:Y:S01]  /*2230*/  I2F R34, R39 ;  /* 0x0000002700227306 */ /* 0x000ee20000201400 */
[----:B------:R-:W-:Y:S01]  /*2240*/  @!P0 FMUL R61, R61, 16777216 ;  /* 0x4b8000003d3d8820 */ /* 0x000fe20000400000 */
[----:B------:R-:W-:Y:S01]  /*2250*/  LOP3.LUT R41, R18, 0xff800000, RZ, 0xc0, !PT ;  /* 0xff80000012297812 */ /* 0x000fe200078ec0ff */
[----:B------:R-:W-:Y:S01]  /*2260*/  @P5 FMUL R44, R44, 0.25 ;  /* 0x3e8000002c2c5820 */ /* 0x000fe20000400000 */
[----:B------:R-:W-:Y:S01]  /*2270*/  MOV R53, R37 ;  /* 0x0000002500357202 */ /* 0x000fe20000000f00 */
[----:B------:R-:W-:Y:S01]  /*2280*/  @P5 FMUL R50, R50, 0.25 ;  /* 0x3e80000032325820 */ /* 0x000fe20000400000 */
[----:B0-----:R-:W-:Y:S01]  /*2290*/  IADD3 R32, R15, -R32, RZ ;  /* 0x800000200f207210 */ /* 0x001fe20007ffe0ff */
[----:B------:R-:W-:Y:S01]  /*22a0*/  @P1 FMUL R55, R55, 0.25 ;  /* 0x3e80000037371820 */ /* 0x000fe20000400000 */
[----:B------:R-:W0:Y:S01]  /*22b0*/  MUFU.RCP R31, R62 ;  /* 0x0000003e001f7308 */ /* 0x000e220000001000 */
[----:B------:R-:W-:Y:S01]  /*22c0*/  @P1 FMUL R53, R53, 0.25 ;  /* 0x3e80000035351820 */ /* 0x000fe20000400000 */
[----:B-1----:R-:W-:Y:S01]  /*22d0*/  IADD3 R33, R16, -R33, RZ ;  /* 0x8000002110217210 */ /* 0x002fe20007ffe0ff */
[C---:B--2---:R-:W-:Y:S01]  /*22e0*/  FMUL R36, R42.reuse, R57 ;  /* 0x000000392a247220 */ /* 0x044fe20000400000 */
[----:B------:R-:W-:Y:S01]  /*22f0*/  ISETP.GE.U32.AND P4, PT, R15, 0x7f800000, PT ;  /* 0x7f8000000f00780c */ /* 0x000fe20003f86070 */
[----:B------:R-:W-:Y:S01]  /*2300*/  FMUL R37, R42, R59 ;  /* 0x0000003b2a257220 */ /* 0x000fe20000400000 */
[----:B------:R-:W-:Y:S01]  /*2310*/  ISETP.GE.U32.AND P5, PT, R16, 0x7f800000, PT ;  /* 0x7f8000001000780c */ /* 0x000fe20003fa6070 */
[----:B------:R-:W-:Y:S01]  /*2320*/  @!P2 FMUL R44, R44, 16777216 ;  /* 0x4b8000002c2ca820 */ /* 0x000fe20000400000 */
[----:B------:R-:W1:Y:S01]  /*2330*/  MUFU.RCP R30, R61 ;  /* 0x0000003d001e7308 */ /* 0x000e620000001000 */
[----:B------:R-:W-:Y:S01]  /*2340*/  @!P2 FMUL R50, R50, 16777216 ;  /* 0x4b8000003232a820 */ /* 0x000fe20000400000 */
[----:B------:R-:W-:Y:S01]  /*2350*/  F2FP.BF16.PACK_AB R36, R36, R37 ;  /* 0x000000252424723e */ /* 0x000fe200000010ff */
[----:B------:R-:W-:Y:S01]  /*2360*/  @!P0 FMUL R53, R53, 16777216 ;  /* 0x4b80000035358820 */ /* 0x000fe20000400000 */
[----:B------:R-:W-:Y:S01]  /*2370*/  ISETP.GE.U32.AND P2, PT, R20, 0x7f800000, PT ;  /* 0x7f8000001400780c */ /* 0x000fe20003f46070 */
[----:B------:R-:W-:Y:S01]  /*2380*/  @!P0 FMUL R55, R55, 16777216 ;  /* 0x4b80000037378820 */ /* 0x000fe20000400000 */
[----:B------:R-:W-:Y:S01]  /*2390*/  ISETP.GE.U32.AND P0, PT, R0, 0x7f800000, PT ;  /* 0x7f8000000000780c */ /* 0x000fe20003f06070 */
[----:B------:R-:W-:Y:S01]  /*23a0*/  FFMA.FTZ R18, R27, 1.1920928955078125e-07, R26 ;  /* 0x340000001b127823 */ /* 0x000fe2000001001a */
[----:B------:R2:W4:Y:S01]  /*23b0*/  I2F R43, R41 ;  /* 0x00000029002b7306 */ /* 0x0005220000201400 */
[----:B------:R-:W-:Y:S01]  /*23c0*/  FFMA.FTZ R26, R35, 1.1920928955078125e-07, R28 ;  /* 0x34000000231a7823 */ /* 0x000fe2000001001c */
[----:B------:R-:W-:Y:S01]  /*23d0*/  FSETP.NEU.AND P1, PT, R15, RZ, PT ;  /* 0x000000ff0f00720b */ /* 0x000fe20003f2d000 */
[----:B---3--:R-:W-:-:S02]  /*23e0*/  FFMA.FTZ R27, R34, 1.1920928955078125e-07, R29 ;  /* 0x34000000221b7823 */ /* 0x008fc4000001001d */
[C---:B0-----:R-:W-:Y:S02]  /*23f0*/  FMUL R34, R31.reuse, R44 ;  /* 0x0000002c1f227220 */ /* 0x041fe40000400000 */
[----:B------:R-:W-:Y:S02]  /*2400*/  FMUL R35, R31, R50 ;  /* 0x000000321f237220 */ /* 0x000fe40000400000 */
[----:B------:R-:W-:Y:S01]  /*2410*/  IMAD.IADD R37, R69, 0x1, R14 ;  /* 0x0000000145257824 */ /* 0x000fe200078e020e */
[----:B--2---:R-:W-:Y:S01]  /*2420*/  IADD3 R41, R0, -R41, RZ ;  /* 0x8000002900297210 */ /* 0x004fe20007ffe0ff */
[----:B------:R-:W-:Y:S01]  /*2430*/  FMUL R29, R40, R45 ;  /* 0x0000002d281d7220 */ /* 0x000fe20000400000 */
[----:B------:R-:W-:Y:S01]  /*2440*/  F2FP.BF16.PACK_AB R34, R34, R35 ;  /* 0x000000232222723e */ /* 0x000fe200000010ff */
[C---:B-1----:R-:W-:Y:S01]  /*2450*/  FMUL R14, R30.reuse, R53 ;  /* 0x000000351e0e7220 */ /* 0x042fe20000400000 */
[----:B------:R0:W-:Y:S01]  /*2460*/  STS.U16 [R37], R36 ;  /* 0x0000002425007388 */ /* 0x0001e20000000400 */
[----:B------:R-:W-:Y:S01]  /*2470*/  FMUL R31, R30, R55 ;  /* 0x000000371e1f7220 */ /* 0x000fe20000400000 */
[----:B------:R-:W-:Y:S01]  /*2480*/  LOP3.LUT R30, R37, 0x20, RZ, 0x3c, !PT ;  /* 0x00000020251e7812 */ /* 0x000fe200078e3cff */
[----:B------:R-:W-:Y:S01]  /*2490*/  FMUL R40, R40, R51 ;  /* 0x0000003328287220 */ /* 0x000fe20000400000 */
[----:B------:R-:W-:Y:S01]  /*24a0*/  PRMT R42, R34, 0x7632, R42 ;  /* 0x00007632222a7816 */ /* 0x000fe2000000002a */
[--C-:B----4-:R-:W-:Y:S01]  /*24b0*/  FFMA.FTZ R28, R43, 1.1920928955078125e-07, R38.reuse ;  /* 0x340000002b1c7823 */ /* 0x110fe20000010026 */
[----:B------:R-:W-:Y:S01]  /*24c0*/  PRMT R38, R36, 0x7632, R38 ;  /* 0x0000763224267816 */ /* 0x000fe20000000026 */
[----:B------:R-:W-:Y:S01]  /*24d0*/  FADD R32, R32, -1 ;  /* 0xbf80000020207421 */ /* 0x000fe20000000000 */
[----:B------:R-:W-:Y:S01]  /*24e0*/  F2FP.BF16.PACK_AB R14, R14, R31 ;  /* 0x0000001f0e0e723e */ /* 0x000fe200000010ff */
[----:B------:R-:W-:Y:S01]  /*24f0*/  FADD R33, R33, -1 ;  /* 0xbf80000021217421 */ /* 0x000fe20000000000 */
[----:B------:R-:W-:Y:S01]  /*2500*/  F2FP.BF16.PACK_AB R29, R29, R40 ;  /* 0x000000281d1d723e */ /* 0x000fe200000010ff */
[----:B------:R1:W-:Y:S01]  /*2510*/  STS.U16 [R37+0x80], R38 ;  /* 0x0000802625007388 */ /* 0x0003e20000000400 */
[C---:B------:R-:W-:Y:S01]  /*2520*/  LOP3.LUT R31, R37.reuse, 0x40, RZ, 0x3c, !PT ;  /* 0x00000040251f7812 */ /* 0x040fe200078e3cff */
[----:B------:R-:W-:Y:S01]  /*2530*/  IMAD.IADD R39, R20, 0x1, -R39 ;  /* 0x0000000114277824 */ /* 0x000fe200078e0a27 */
[----:B------:R-:W-:Y:S01]  /*2540*/  PRMT R40, R14, 0x7632, R40 ;  /* 0x000076320e287816 */ /* 0x000fe20000000028 */
[----:B------:R2:W-:Y:S01]  /*2550*/  STS.U16 [R30+0x400], R34 ;  /* 0x000400221e007388 */ /* 0x0005e20000000400 */
[----:B------:R-:W-:Y:S01]  /*2560*/  LOP3.LUT R35, R37, 0x60, RZ, 0x3c, !PT ;  /* 0x0000006025237812 */ /* 0x000fe200078e3cff */
[----:B------:R-:W-:Y:S01]  /*2570*/  FADD R39, R39, -1 ;  /* 0xbf80000027277421 */ /* 0x000fe20000000000 */
[----:B0-----:R-:W-:Y:S01]  /*2580*/  PRMT R36, R29, 0x7610, R36 ;  /* 0x000076101d247816 */ /* 0x001fe20000000024 */
[----:B------:R0:W-:Y:S01]  /*2590*/  STS.U16 [R30+0x480], R42 ;  /* 0x0004802a1e007388 */ /* 0x0001e20000000400 */
[----:B------:R-:W-:Y:S01]  /*25a0*/  FADD R41, R41, -1 ;  /* 0xbf80000029297421 */ /* 0x000fe20000000000 */
[----:B-1----:R-:W-:-:S02]  /*25b0*/  PRMT R37, R29, 0x7632, R37 ;  /* 0x000076321d257816 */ /* 0x002fc40000000025 */
[----:B------:R1:W-:Y:S01]  /*25c0*/  STS.U16 [R31+0x800], R14 ;  /* 0x0008000e1f007388 */ /* 0x0003e20000000400 */
[----:B--2---:R-:W-:-:S03]  /*25d0*/  IMAD.MOV.U32 R34, RZ, RZ, 0x3dc6b27f ;  /* 0x3dc6b27fff227424 */ /* 0x004fc600078e00ff */
[----:B------:R-:W-:Y:S01]  /*25e0*/  STS.U16 [R31+0x880], R40 ;  /* 0x000880281f007388 */ /* 0x000fe20000000400 */
[----:B------:R-:W-:-:S03]  /*25f0*/  FFMA.FTZ R29, R32, R34, -0.16845393180847167969 ;  /* 0xbe2c7f30201d7423 */ /* 0x000fc60000010022 */
[----:B------:R-:W-:Y:S01]  /*2600*/  STS.U16 [R35+0xc00], R36 ;  /* 0x000c002423007388 */ /* 0x000fe20000000400 */
[-C--:B0-----:R-:W-:Y:S02]  /*2610*/  FFMA.FTZ R30, R39, R34.reuse, -0.16845393180847167969 ;  /* 0xbe2c7f30271e7423 */ /* 0x081fe40000010022 */
[C---:B-1----:R-:W-:Y:S01]  /*2620*/  FFMA.FTZ R14, R33.reuse, R34, -0.16845393180847167969 ;  /* 0xbe2c7f30210e7423 */ /* 0x042fe20000010022 */
[----:B------:R-:W-:Y:S01]  /*2630*/  STS.U16 [R35+0xc80], R37 ;  /* 0x000c802523007388 */ /* 0x000fe20000000400 */
[C---:B------:R-:W-:Y:S02]  /*2640*/  FFMA.FTZ R29, R32.reuse, R29, 0.1716887056827545166 ;  /* 0x3e2fcf2a201d7423 */ /* 0x040fe4000001001d */
[C---:B------:R-:W-:Y:S01]  /*2650*/  FFMA.FTZ R14, R33.reuse, R14, 0.1716887056827545166 ;  /* 0x3e2fcf2a210e7423 */ /* 0x040fe2000001000e */
[----:B------:R-:W-:Y:S01]  /*2660*/  BAR.SYNC.DEFER_BLOCKING 0x0 ;  /* 0x0000000000007b1d */ /* 0x000fe20000010000 */
[----:B------:R-:W-:Y:S02]  /*2670*/  FFMA.FTZ R29, R32, R29, -0.17900948226451873779 ;  /* 0xbe374e43201d7423 */ /* 0x000fe4000001001d */
[----:B------:R-:W-:-:S02]  /*2680*/  FFMA.FTZ R14, R33, R14, -0.17900948226451873779 ;  /* 0xbe374e43210e7423 */ /* 0x000fc4000001000e */
[----:B------:R-:W-:Y:S02]  /*2690*/  FFMA.FTZ R34, R41, R34, -0.16845393180847167969 ;  /* 0xbe2c7f3029227423 */ /* 0x000fe40000010022 */
[----:B------:R-:W-:Y:S02]  /*26a0*/  FFMA.FTZ R30, R39, R30, 0.1716887056827545166 ;  /* 0x3e2fcf2a271e7423 */ /* 0x000fe4000001001e */
[----:B------:R-:W-:Y:S02]  /*26b0*/  FFMA.FTZ R29, R32, R29, 0.20512372255325317383 ;  /* 0x3e520bf4201d7423 */ /* 0x000fe4000001001d */
[----:B------:R-:W-:Y:S02]  /*26c0*/  FFMA.FTZ R14, R33, R14, 0.20512372255325317383 ;  /* 0x3e520bf4210e7423 */ /* 0x000fe4000001000e */
[----:B------:R-:W-:Y:S02]  /*26d0*/  FFMA.FTZ R34, R41, R34, 0.1716887056827545166 ;  /* 0x3e2fcf2a29227423 */ /* 0x000fe40000010022 */
[----:B------:R-:W-:-:S02]  /*26e0*/  FFMA.FTZ R30, R39, R30, -0.17900948226451873779 ;  /* 0xbe374e43271e7423 */ /* 0x000fc4000001001e */
[C---:B------:R-:W-:Y:S02]  /*26f0*/  FFMA.FTZ R29, R32.reuse, R29, -0.24046532809734344482 ;  /* 0xbe763c8b201d7423 */ /* 0x040fe4000001001d */
[----:B------:R-:W-:Y:S02]  /*2700*/  FFMA.FTZ R14, R33, R14, -0.24046532809734344482 ;  /* 0xbe763c8b210e7423 */ /* 0x000fe4000001000e */
[----:B------:R-:W-:Y:S02]  /*2710*/  FFMA.FTZ R34, R41, R34, -0.17900948226451873779 ;  /* 0xbe374e4329227423 */ /* 0x000fe40000010022 */
[----:B------:R-:W-:Y:S01]  /*2720*/  FFMA.FTZ R30, R39, R30, 0.20512372255325317383 ;  /* 0x3e520bf4271e7423 */ /* 0x000fe2000001001e */
[----:B------:R-:W0:Y:S01]  /*2730*/  LDS R31, [R17] ;  /* 0x00000000111f7984 */ /* 0x000e220000000800 */
[----:B------:R-:W-:Y:S02]  /*2740*/  FFMA.FTZ R29, R32, R29, 0.28857114911079406738 ;  /* 0x3e93bf99201d7423 */ /* 0x000fe4000001001d */
[----:B------:R-:W-:Y:S01]  /*2750*/  FFMA.FTZ R14, R33, R14, 0.28857114911079406738 ;  /* 0x3e93bf99210e7423 */ /* 0x000fe2000001000e */
[----:B------:R-:W1:Y:S01]  /*2760*/  LDS R35, [R17+0x100] ;  /* 0x0001000011237984 */ /* 0x000e620000000800 */
[----:B------:R-:W-:-:S02]  /*2770*/  FFMA.FTZ R34, R41, R34, 0.20512372255325317383 ;  /* 0x3e520bf429227423 */ /* 0x000fc40000010022 */
[----:B------:R-:W-:Y:S01]  /*2780*/  FFMA.FTZ R30, R39, R30, -0.24046532809734344482 ;  /* 0xbe763c8b271e7423 */ /* 0x000fe2000001001e */
[----:B------:R-:W-:Y:S01]  /*2790*/  LDS R37, [R17+0x200] ;  /* 0x0002000011257984 */ /* 0x000fe20000000800 */
[C---:B------:R-:W-:Y:S02]  /*27a0*/  FFMA.FTZ R29, R32.reuse, R29, -0.36067417263984680176 ;  /* 0xbeb8aa49201d7423 */ /* 0x040fe4000001001d */
[----:B------:R-:W-:Y:S01]  /*27b0*/  FFMA.FTZ R14, R33, R14, -0.36067417263984680176 ;  /* 0xbeb8aa49210e7423 */ /* 0x000fe2000001000e */
[----:B------:R-:W2:Y:S01]  /*27c0*/  LDS R17, [R17+0x300] ;  /* 0x0003000011117984 */ /* 0x000ea20000000800 */
[----:B------:R-:W-:Y:S02]  /*27d0*/  FFMA.FTZ R34, R41, R34, -0.24046532809734344482 ;  /* 0xbe763c8b29227423 */ /* 0x000fe40000010022 */
[----:B------:R-:W-:Y:S02]  /*27e0*/  FFMA.FTZ R30, R39, R30, 0.28857114911079406738 ;  /* 0x3e93bf99271e7423 */ /* 0x000fe4000001001e */
[----:B------:R-:W-:-:S02]  /*27f0*/  FFMA.FTZ R29, R32, R29, 0.48089820146560668945 ;  /* 0x3ef6384a201d7423 */ /* 0x000fc4000001001d */
[----:B------:R-:W-:Y:S02]  /*2800*/  FFMA.FTZ R14, R33, R14, 0.48089820146560668945 ;  /* 0x3ef6384a210e7423 */ /* 0x000fe4000001000e */
[----:B------:R-:W-:Y:S02]  /*2810*/  FFMA.FTZ R34, R41, R34, 0.28857114911079406738 ;  /* 0x3e93bf9929227423 */ /* 0x000fe40000010022 */
[----:B------:R-:W-:Y:S02]  /*2820*/  FFMA.FTZ R30, R39, R30, -0.36067417263984680176 ;  /* 0xbeb8aa49271e7423 */ /* 0x000fe4000001001e */
[----:B------:R-:W-:Y:S02]  /*2830*/  FFMA.FTZ R29, R32, R29, -0.72134751081466674805 ;  /* 0xbf38aa3b201d7423 */ /* 0x000fe4000001001d */
[----:B------:R-:W-:Y:S02]  /*2840*/  FFMA.FTZ R14, R33, R14, -0.72134751081466674805 ;  /* 0xbf38aa3b210e7423 */ /* 0x000fe4000001000e */
[----:B------:R-:W-:-:S02]  /*2850*/  FFMA.FTZ R34, R41, R34, -0.36067417263984680176 ;  /* 0xbeb8aa4929227423 */ /* 0x000fc40000010022 */
[----:B------:R-:W-:Y:S02]  /*2860*/  FFMA.FTZ R30, R39, R30, 0.48089820146560668945 ;  /* 0x3ef6384a271e7423 */ /* 0x000fe4000001001e */
[C---:B------:R-:W-:Y:S02]  /*2870*/  FMUL R29, R32.reuse, R29 ;  /* 0x0000001d201d7220 */ /* 0x040fe40000400000 */
[----:B------:R-:W-:Y:S02]  /*2880*/  FMUL R14, R33, R14 ;  /* 0x0000000e210e7220 */ /* 0x000fe40000400000 */
[----:B------:R-:W-:Y:S02]  /*2890*/  FFMA.FTZ R34, R41, R34, 0.48089820146560668945 ;  /* 0x3ef6384a29227423 */ /* 0x000fe40000010022 */
[----:B------:R-:W-:Y:S01]  /*28a0*/  FFMA.FTZ R30, R39, R30, -0.72134751081466674805 ;  /* 0xbf38aa3b271e7423 */ /* 0x000fe2000001001e */
[----:B0-----:R0:W-:Y:S01]  /*28b0*/  STG.E.U16 [R8.64], R31 ;  /* 0x0000001f08007986 */ /* 0x0011e2000c101506 */
[----:B------:R-:W-:-:S02]  /*28c0*/  FMUL R29, R32, R29 ;  /* 0x0000001d201d7220 */ /* 0x000fc40000400000 */
[----:B------:R-:W-:Y:S02]  /*28d0*/  FMUL R14, R33, R14 ;  /* 0x0000000e210e7220 */ /* 0x000fe40000400000 */
[----:B------:R-:W-:Y:S02]  /*28e0*/  FFMA.FTZ R34, R41, R34, -0.72134751081466674805 ;  /* 0xbf38aa3b29227423 */ /* 0x000fe40000010022 */
[----:B------:R-:W-:Y:S02]  /*28f0*/  FMUL R30, R39, R30 ;  /* 0x0000001e271e7220 */ /* 0x000fe40000400000 */
[----:B------:R-:W-:Y:S02]  /*2900*/  FFMA.FTZ R29, R32, 1.4426950216293334961, R29 ;  /* 0x3fb8aa3b201d7823 */ /* 0x000fe4000001001d */
[----:B------:R-:W-:Y:S02]  /*2910*/  FFMA.FTZ R33, R33, 1.4426950216293334961, R14 ;  /* 0x3fb8aa3b21217823 */ /* 0x000fe4000001000e */
[----:B------:R-:W-:-:S02]  /*2920*/  FMUL R34, R41, R34 ;  /* 0x0000002229227220 */ /* 0x000fc40000400000 */
[----:B------:R-:W-:Y:S02]  /*2930*/  FMUL R30, R39, R30 ;  /* 0x0000001e271e7220 */ /* 0x000fe40000400000 */
[----:B------:R-:W-:Y:S02]  /*2940*/  @P4 IMAD.MOV.U32 R14, RZ, RZ, 0x7f800000 ;  /* 0x7f800000ff0e4424 */ /* 0x000fe400078e00ff */
[----:B------:R-:W-:Y:S01]  /*2950*/  FADD R18, R18, R29 ;  /* 0x0000001d12127221 */ /* 0x000fe20000000000 */
[----:B------:R-:W-:Y:S01]  /*2960*/  @P5 MOV R29, 0x7f800000 ;  /* 0x7f800000001d5802 */ /* 0x000fe20000000f00 */
[----:B------:R-:W-:Y:S02]  /*2970*/  FMUL R34, R41, R34 ;  /* 0x0000002229227220 */ /* 0x000fe40000400000 */
[----:B------:R-:W-:Y:S02]  /*2980*/  FFMA.FTZ R30, R39, 1.4426950216293334961, R30 ;  /* 0x3fb8aa3b271e7823 */ /* 0x000fe4000001001e */
[----:B------:R-:W-:Y:S01]  /*2990*/  @P4 FFMA.FTZ R18, R15, R14, +INF ;  /* 0x7f8000000f124423 */ /* 0x000fe2000001000e */
[----:B------:R-:W-:Y:S01]  /*29a0*/  PRMT R14, R31, 0x7632, R14 ;  /* 0x000076321f0e7816 */ /* 0x000fe2000000000e */
[----:B------:R-:W-:Y:S01]  /*29b0*/  @P2 IMAD.MOV.U32 R15, RZ, RZ, 0x7f800000 ;  /* 0x7f800000ff0f2424 */ /* 0x000fe200078e00ff */
[----:B------:R-:W-:Y:S01]  /*29c0*/  FSETP.NEU.AND P4, PT, R16, RZ, PT ;  /* 0x000000ff1000720b */ /* 0x000fe20003f8d000 */
[----:B------:R-:W-:Y:S01]  /*29d0*/  FADD R26, R26, R33 ;  /* 0x000000211a1a7221 */ /* 0x000fe20000000000 */
[----:B------:R-:W-:Y:S01]  /*29e0*/  @P0 MOV R33, 0x7f800000 ;  /* 0x7f80000000210802 */ /* 0x000fe20000000f00 */
[----:B------:R-:W-:Y:S01]  /*29f0*/  FFMA.FTZ R41, R41, 1.4426950216293334961, R34 ;  /* 0x3fb8aa3b29297823 */ /* 0x000fe20000010022 */
[----:B------:R-:W-:Y:S01]  /*2a00*/  STG.E.U16 [R2.64], R14 ;  /* 0x0000000e02007986 */ /* 0x000fe2000c101506 */
[----:B------:R-:W-:Y:S01]  /*2a10*/  FADD R27, R27, R30 ;  /* 0x0000001e1b1b7221 */ /* 0x000fe20000000000 */
[----:B------:R-:W-:Y:S01]  /*2a20*/  FSEL R18, R18, -INF , P1 ;  /* 0xff80000012127808 */ /* 0x000fe20000800000 */
[----:B------:R-:W-:Y:S01]  /*2a30*/  @P5 FFMA.FTZ R26, R16, R29, +INF ;  /* 0x7f800000101a5423 */ /* 0x000fe2000001001d */
[C---:B------:R-:W-:Y:S01]  /*2a40*/  FSETP.NEU.AND P5, PT, R20.reuse, RZ, PT ;  /* 0x000000ff1400720b */ /* 0x040fe20003fad000 */
[----:B------:R-:W-:Y:S01]  /*2a50*/  @P2 FFMA.FTZ R27, R20, R15, +INF ;  /* 0x7f800000141b2423 */ /* 0x000fe2000001000f */
[----:B-1----:R-:W-:Y:S01]  /*2a60*/  PRMT R16, R35, 0x7632, R16 ;  /* 0x0000763223107816 */ /* 0x002fe20000000010 */
[----:B------:R-:W-:Y:S01]  /*2a70*/  FADD R28, R28, R41 ;  /* 0x000000291c1c7221 */ /* 0x000fe20000000000 */
[C---:B------:R-:W-:Y:S01]  /*2a80*/  FSETP.NEU.AND P2, PT, R0.reuse, RZ, PT ;  /* 0x000000ff0000720b */ /* 0x040fe20003f4d000 */
[----:B------:R-:W-:Y:S01]  /*2a90*/  @P0 FFMA.FTZ R28, R0, R33, +INF ;  /* 0x7f800000001c0423 */ /* 0x000fe20000010021 */
[----:B------:R-:W-:Y:S01]  /*2aa0*/  FSEL R0, R27, -INF , P5 ;  /* 0xff8000001b007808 */ /* 0x000fe20002800000 */
[----:B------:R-:W-:Y:S01]  /*2ab0*/  STG.E.U16 [R6.64], R35 ;  /* 0x0000002306007986 */ /* 0x000fe2000c101506 */
[----:B------:R-:W-:-:S02]  /*2ac0*/  FSEL R15, R26, -INF , P4 ;  /* 0xff8000001a0f7808 */ /* 0x000fc40002000000 */
[----:B0-----:R-:W-:Y:S01]  /*2ad0*/  FSEL R9, R28, -INF , P2 ;  /* 0xff8000001c097808 */ /* 0x001fe20001000000 */
[----:B------:R0:W-:Y:S01]  /*2ae0*/  STG.E.U16 [R4.64], R16 ;  /* 0x0000001004007986 */ /* 0x0001e2000c101506 */
[----:B------:R-:W-:Y:S01]  /*2af0*/  FFMA R30, R0, 0.69314718246459960938, R47 ;  /* 0x3f317218001e7823 */ /* 0x000fe2000000002f */
[----:B--2---:R-:W-:Y:S01]  /*2b00*/  PRMT R0, R17, 0x7632, R0 ;  /* 0x0000763211007816 */ /* 0x004fe20000000000 */
[----:B------:R-:W-:Y:S01]  /*2b10*/  FFMA R28, R18, 0.69314718246459960938, R49 ;  /* 0x3f317218121c7823 */ /* 0x000fe20000000031 */
[----:B------:R1:W-:Y:S01]  /*2b20*/  STG.E.U16 [R12.64], R37 ;  /* 0x000000250c007986 */ /* 0x0003e2000c101506 */
[----:B------:R-:W-:Y:S02]  /*2b30*/  FFMA R29, R15, 0.69314718246459960938, R46 ;  /* 0x3f3172180f1d7823 */ /* 0x000fe4000000002e */
[----:B------:R-:W-:Y:S01]  /*2b40*/  FFMA R31, R9, 0.69314718246459960938, R48 ;  /* 0x3f317218091f7823 */ /* 0x000fe20000000030 */
[----:B0-----:R-:W-:-:S05]  /*2b50*/  PRMT R5, R37, 0x7632, R5 ;  /* 0x0000763225057816 */ /* 0x001fca0000000005 */
[----:B------:R1:W-:Y:S04]  /*2b60*/  STG.E.U16 [R10.64], R5 ;  /* 0x000000050a007986 */ /* 0x0003e8000c101506 */
[----:B------:R1:W-:Y:S04]  /*2b70*/  STG.E.U16 [R22.64], R17 ;  /* 0x0000001116007986 */ /* 0x0003e8000c101506 */
[----:B------:R1:W-:Y:S04]  /*2b80*/  STG.E.U16 [R24.64], R0 ;  /* 0x0000000018007986 */ /* 0x0003e8000c101506 */
[----:B------:R-:W-:Y:S06]  /*2b90*/  BAR.SYNC.DEFER_BLOCKING 0x0 ;  /* 0x0000000000007b1d */ /* 0x000fec0000010000 */
[----:B------:R1:W-:Y:S04]  /*2ba0*/  STS.128 [R69.X4], R28 ;  /* 0x0000001c45007388 */ /* 0x0003e80000004c00 */
[----:B------:R-:W-:Y:S06]  /*2bb0*/  BAR.SYNC.DEFER_BLOCKING 0x0 ;  /* 0x0000000000007b1d */ /* 0x000fec0000010000 */
[----:B------:R-:W-:Y:S05]  /*2bc0*/  @P3 EXIT ;  /* 0x000000000000394d */ /* 0x000fea0003800000 */
[----:B-1----:R-:W0:Y:S01]  /*2bd0*/  LDS R19, [R19] ;  /* 0x0000000013137984 */ /* 0x002e220000000800 */
[----:B------:R-:W-:Y:S01]  /*2be0*/  IMAD R21, R21, c[0x0][0x1cc], RZ ;  /* 0x0000730015157a24 */ /* 0x000fe200078e02ff */
[C---:B------:R-:W-:Y:S01]  /*2bf0*/  SHF.L.U32 R3, R68.reuse, 0x2, RZ ;  /* 0x0000000244037819 */ /* 0x040fe200000006ff */
[----:B------:R-:W-:-:S04]  /*2c00*/  IMAD.HI R68, R68, 0x4, RZ ;  /* 0x0000000444447827 */ /* 0x000fc800078e02ff */
[C---:B------:R-:W-:Y:S02]  /*2c10*/  IMAD.SHL.U32 R2, R21.reuse, 0x4, RZ ;  /* 0x0000000415027824 */ /* 0x040fe400078e00ff */
[----:B------:R-:W-:-:S03]  /*2c20*/  IMAD.HI R21, R21, 0x4, RZ ;  /* 0x0000000415157827 */ /* 0x000fc600078e02ff */
[----:B------:R-:W-:-:S04]  /*2c30*/  IADD3 R2, P0, P1, R3, c[0x0][0x180], R2 ;  /* 0x0000600003027a10 */ /* 0x000fc8000791e002 */
[----:B------:R-:W-:-:S05]  /*2c40*/  IADD3.X R3, R68, c[0x0][0x184], R21, P0, P1 ;  /* 0x0000610044037a10 */ /* 0x000fca00007e2415 */
[----:B0-----:R-:W-:Y:S01]  /*2c50*/  STG.E [R2.64], R19 ;  /* 0x0000001302007986 */ /* 0x001fe2000c101906 */
[----:B------:R-:W-:Y:S05]  /*2c60*/  EXIT ;  /* 0x000000000000794d */ /* 0x000fea0003800000 */
.L_x_2:
[----:B------:R-:W-:-:S00]  /*2c70*/  BRA `(.L_x_2) ;  /* 0xfffffff000007947 */ /* 0x000fc0000383ffff */
[----:B------:R-:W-:-:S00]  /*2c80*/  NOP ;  /* 0x0000000000007918 */ /* 0x000fc00000000000 */
[----:B------:R-:W-:-:S00]  /*2c90*/  NOP ;  /* 0x0000000000007918 */ /* 0x000fc00000000000 */
[----:B------:R-:W-:-:S00]  /*2ca0*/  NOP ;  /* 0x0000000000007918 */ /* 0x000fc00000000000 */
[----:B------:R-:W-:-:S00]  /*2cb0*/  NOP ;  /* 0x0000000000007918 */ /* 0x000fc00000000000 */
[----:B------:R-:W-:-:S00]  /*2cc0*/  NOP ;  /* 0x0000000000007918 */ /* 0x000fc00000000000 */
[----:B------:R-:W-:-:S00]  /*2cd0*/  NOP ;  /* 0x0000000000007918 */ /* 0x000fc00000000000 */
[----:B------:R-:W-:-:S00]  /*2ce0*/  NOP ;  /* 0x0000000000007918 */ /* 0x000fc00000000000 */
[----:B------:R-:W-:-:S00]  /*2cf0*/  NOP ;  /* 0x0000000000007918 */ /* 0x000fc00000000000 */
.L_x_3:


//--------------------- .nv.global.init           --------------------------
	.section	.nv.global.init,"aw",@progbits
.nv.global.init:
	.type		_$_str,@object
	.size		_$_str,(.L_0 - _$_str)
_$_str:
        /*0000*/ 	.byte	0x5f, 0x5f, 0x43, 0x55, 0x44, 0x41, 0x5f, 0x46, 0x54, 0x5a, 0x00
.L_0:


//--------------------- .nv.shared.attn_fwd       --------------------------
	.section	.nv.shared.attn_fwd,"aw",@nobits
	.sectionflags	@""
	.align	16
